// auto-generated by cutlass_sweep.fmha — config: {"arch": "sm_90", "direction": "fwd", "dtype": "bf16", "head_dim": 256, "mask": "causal", "schedule": "pingpong", "tile_kv": 64, "tile_q": 128}
#include "cutlass/cutlass.h"
#include "cute/tensor.hpp"
#include "cutlass/device_kernel.h"
#include "cutlass/kernel_hardware_info.h"
#include "88_hopper_fmha/collective/fmha_fusion.hpp"
#include "88_hopper_fmha/kernel/fmha_kernel_builder.hpp"

using namespace cute;
using Element = cutlass::bfloat16_t;
using TileShape = Shape<_128, _64, _256>;
using StrideQ = cute::tuple<int, _1, cute::tuple<int, int>>;
using StrideK = cute::tuple<int, _1, cute::tuple<int, int>>;
using StrideV = cute::tuple<int, cute::_1, cute::tuple<int, int>>;

using Kernel = typename cutlass::fmha::kernel::FmhaBuilder<
    Element, float, float,
    TileShape, StrideQ, StrideK, StrideV,
    cutlass::fmha::collective::CausalFusion,
    cutlass::gemm::KernelTmaWarpSpecializedPingpong
  >::Kernel;

auto* _anchor = &cutlass::device_kernel<Kernel>;


// ===== COMPILED SASS (sm_90a) =====

	.target	sm_90a

	.elftype	@"ET_EXEC"


//--------------------- .note.nv.tkinfo           --------------------------
	.section	.note.nv.tkinfo,"",@"SHT_NOTE"
	.sectionflags	@"SHF_NOTE_NV_TKINFO"
	.tkinfo
        /*0018*/ 	.word	0x00000002
        /*0030*/ 	.string	""
        /*0030*/ 	.string	"ptxas"
        /*0030*/ 	.string	"Cuda compilation tools, release 13.0, V13.0.88"
        /*0030*/ 	.string	"Build cuda_13.0.r13.0/compiler.36424714_0"
        /*0030*/ 	.string	"-arch sm_90a -m 64 "



//--------------------- .note.nv.cuinfo           --------------------------
	.section	.note.nv.cuinfo,"",@"SHT_NOTE"
	.sectionflags	@"SHF_NOTE_NV_CUINFO"
        /*0018*/ 	.short	0x0002
        /*001a*/ 	.short	0x005a
        /*001c*/ 	.short	0x0082
	.zero		2


//--------------------- .nv.info                  --------------------------
	.section	.nv.info,"",@"SHT_CUDA_INFO"
	.align	4


	//----- nvinfo : EIATTR_REGCOUNT
	.align		4
        /*0000*/ 	.byte	0x04, 0x2f
        /*0002*/ 	.short	(.L_16 - .L_15)
	.align		4
.L_15:
        /*0004*/ 	.word	index@(_ZN7cutlass13device_kernelINS_4fmha6kernel28FmhaKernelTmaWarpSpecializedINS1_10collective30FmhaMainloopTmaWarpSpecializedINS_10bfloat16_tEffN4cute5tupleIJNS7_1CILi128EEENS9_ILi64EEENS9_ILi256EEEEEENS8_IJiNS9_ILi1EEENS8_IJiiEEEEEESG_SG_NS4_12CausalFusionEJNS2_6OptionILNS2_3TagE0ENS9_ILb1EEEEENSI_ILSJ_2ESK_EEEEENS4_15FmhaFwdEpilogueIS6_fNS8_IJSB_SC_SB_EEEEENS2_23PersistentTileSchedulerEJSL_SM_EEEEEvNT_6ParamsE)
        /*0008*/ 	.word	0x000000a8


	//----- nvinfo : EIATTR_FRAME_SIZE
	.align		4
.L_16:
        /*000c*/ 	.byte	0x04, 0x11
        /*000e*/ 	.short	(.L_18 - .L_17)
	.align		4
.L_17:
        /*0010*/ 	.word	index@($__internal_0_$__cuda_sm20_rcp_rn_f32_slowpath)
        /*0014*/ 	.word	0x00000000


	//----- nvinfo : EIATTR_FRAME_SIZE
	.align		4
.L_18:
        /*0018*/ 	.byte	0x04, 0x11
        /*001a*/ 	.short	(.L_20 - .L_19)
	.align		4
.L_19:
        /*001c*/ 	.word	index@(_ZN7cutlass13device_kernelINS_4fmha6kernel28FmhaKernelTmaWarpSpecializedINS1_10collective30FmhaMainloopTmaWarpSpecializedINS_10bfloat16_tEffN4cute5tupleIJNS7_1CILi128EEENS9_ILi64EEENS9_ILi256EEEEEENS8_IJiNS9_ILi1EEENS8_IJiiEEEEEESG_SG_NS4_12CausalFusionEJNS2_6OptionILNS2_3TagE0ENS9_ILb1EEEEENSI_ILSJ_2ESK_EEEEENS4_15FmhaFwdEpilogueIS6_fNS8_IJSB_SC_SB_EEEEENS2_23PersistentTileSchedulerEJSL_SM_EEEEEvNT_6ParamsE)
        /*0020*/ 	.word	0x00000000


	//----- nvinfo : EIATTR_MIN_STACK_SIZE
	.align		4
.L_20:
        /*0024*/ 	.byte	0x04, 0x12
        /*0026*/ 	.short	(.L_22 - .L_21)
	.align		4
.L_21:
        /*0028*/ 	.word	index@(_ZN7cutlass13device_kernelINS_4fmha6kernel28FmhaKernelTmaWarpSpecializedINS1_10collective30FmhaMainloopTmaWarpSpecializedINS_10bfloat16_tEffN4cute5tupleIJNS7_1CILi128EEENS9_ILi64EEENS9_ILi256EEEEEENS8_IJiNS9_ILi1EEENS8_IJiiEEEEEESG_SG_NS4_12CausalFusionEJNS2_6OptionILNS2_3TagE0ENS9_ILb1EEEEENSI_ILSJ_2ESK_EEEEENS4_15FmhaFwdEpilogueIS6_fNS8_IJSB_SC_SB_EEEEENS2_23PersistentTileSchedulerEJSL_SM_EEEEEvNT_6ParamsE)
        /*002c*/ 	.word	0x00000000
.L_22:


//--------------------- .nv.compat                --------------------------
	.section	.nv.compat,"",@"SHT_CUDA_COMPAT_INFO"
	.align	4
        /*0000*/ 	.byte	0x02, 0x09, 0x01, 0x00, 0x02, 0x02, 0x04, 0x00, 0x02, 0x05, 0x05, 0x00, 0x03, 0x07, 0x01, 0x01
        /*0010*/ 	.byte	0x02, 0x03, 0x01, 0x00, 0x02, 0x06, 0x01, 0x00, 0x04, 0x0b, 0x08, 0x00, 0x00, 0x00, 0x00, 0x00
        /*0020*/ 	.byte	0x00, 0x00, 0x00, 0x00


//--------------------- .nv.info._ZN7cutlass13device_kernelINS_4fmha6kernel28FmhaKernelTmaWarpSpecializedINS1_10collective30FmhaMainloopTmaWarpSpecializedINS_10bfloat16_tEffN4cute5tupleIJNS7_1CILi128EEENS9_ILi64EEENS9_ILi256EEEEEENS8_IJiNS9_ILi1EEENS8_IJiiEEEEEESG_SG_NS4_12CausalFusionEJNS2_6OptionILNS2_3TagE0ENS9_ILb1EEEEENSI_ILSJ_2ESK_EEEEENS4_15FmhaFwdEpilogueIS6_fNS8_IJSB_SC_SB_EEEEENS2_23PersistentTileSchedulerEJSL_SM_EEEEEvNT_6ParamsE --------------------------
	.section	.nv.info._ZN7cutlass13device_kernelINS_4fmha6kernel28FmhaKernelTmaWarpSpecializedINS1_10collective30FmhaMainloopTmaWarpSpecializedINS_10bfloat16_tEffN4cute5tupleIJNS7_1CILi128EEENS9_ILi64EEENS9_ILi256EEEEEENS8_IJiNS9_ILi1EEENS8_IJiiEEEEEESG_SG_NS4_12CausalFusionEJNS2_6OptionILNS2_3TagE0ENS9_ILb1EEEEENSI_ILSJ_2ESK_EEEEENS4_15FmhaFwdEpilogueIS6_fNS8_IJSB_SC_SB_EEEEENS2_23PersistentTileSchedulerEJSL_SM_EEEEEvNT_6ParamsE,"",@"SHT_CUDA_INFO"
	.sectionflags	@""
	.align	4


	//----- nvinfo : EIATTR_CUDA_API_VERSION
	.align		4
        /*0000*/ 	.byte	0x04, 0x37
        /*0002*/ 	.short	(.L_24 - .L_23)
.L_23:
        /*0004*/ 	.word	0x00000082


	//----- nvinfo : EIATTR_KPARAM_INFO
	.align		4
.L_24:
        /*0008*/ 	.byte	0x04, 0x17
        /*000a*/ 	.short	(.L_26 - .L_25)
.L_25:
        /*000c*/ 	.word	0x00000000
        /*0010*/ 	.short	0x0000
        /*0012*/ 	.short	0x0070
        /*0014*/ 	.byte	0x00, 0xf0, 0x01, 0x20


	//----- nvinfo : EIATTR_SPARSE_MMA_MASK
	.align		4
.L_26:
        /*0018*/ 	.byte	0x03, 0x50
        /*001a*/ 	.short	0x0000


	//----- nvinfo : EIATTR_MAXREG_COUNT
	.align		4
        /*001c*/ 	.byte	0x03, 0x1b
        /*001e*/ 	.short	0x00a8


	//----- nvinfo : EIATTR_NUM_BARRIERS
	.align		4
        /*0020*/ 	.byte	0x02, 0x4c
        /*0022*/ 	.byte	0x02
	.zero		1


	//----- nvinfo : EIATTR_EXTERNS
	.align		4
        /*0024*/ 	.byte	0x04, 0x0f
        /*0026*/ 	.short	(.L_28 - .L_27)


	//   ....[0]....
	.align		4
.L_27:
        /*0028*/ 	.word	index@(__assertfail)


	//----- nvinfo : EIATTR_MERCURY_ISA_VERSION
	.align		4
.L_28:
        /*002c*/ 	.byte	0x03, 0x5f
        /*002e*/ 	.short	0x0101


	//----- nvinfo : EIATTR_INT_WARP_WIDE_INSTR_OFFSETS
	.align		4
        /*0030*/ 	.byte	0x04, 0x31
        /*0032*/ 	.short	(.L_30 - .L_29)


	//   ....[0]....
.L_29:
        /*0034*/ 	.word	0x00000790


	//   ....[1]....
        /*0038*/ 	.word	0x000007a0


	//   ....[2]....
        /*003c*/ 	.word	0x000007b0


	//   ....[3]....
        /*0040*/ 	.word	0x000007c0


	//   ....[4]....
        /*0044*/ 	.word	0x00000830


	//   ....[5]....
        /*0048*/ 	.word	0x00000a10


	//   ....[6]....
        /*004c*/ 	.word	0x00000ad0


	//----- nvinfo : EIATTR_COOP_GROUP_MASK_REGIDS
	.align		4
.L_30:
        /*0050*/ 	.byte	0x04, 0x29
        /*0052*/ 	.short	(.L_32 - .L_31)


	//   ....[0]....
.L_31:
        /*0054*/ 	.word	0xffffffff


	//   ....[1]....
        /*0058*/ 	.word	0xffffffff


	//   ....[2]....
        /*005c*/ 	.word	0xffffffff


	//   ....[3]....
        /*0060*/ 	.word	0xffffffff


	//   ....[4]....
        /*0064*/ 	.word	0xffffffff


	//   ....[5]....
        /*0068*/ 	.word	0xffffffff


	//   ....[6]....
        /*006c*/ 	.word	0xffffffff


	//   ....[7]....
        /*0070*/ 	.word	0xffffffff


	//   ....[8]....
        /*0074*/ 	.word	0xffffffff


	//   ....[9]....
        /*0078*/ 	.word	0xffffffff


	//   ....[10]....
        /*007c*/ 	.word	0xffffffff


	//   ....[11]....
        /*0080*/ 	.word	0xffffffff


	//   ....[12]....
        /*0084*/ 	.word	0xffffffff


	//   ....[13]....
        /*0088*/ 	.word	0xffffffff


	//   ....[14]....
        /*008c*/ 	.word	0xffffffff


	//   ....[15]....
        /*0090*/ 	.word	0xffffffff


	//   ....[16]....
        /*0094*/ 	.word	0xffffffff


	//   ....[17]....
        /*0098*/ 	.word	0xffffffff


	//   ....[18]....
        /*009c*/ 	.word	0xffffffff


	//   ....[19]....
        /*00a0*/ 	.word	0xffffffff


	//   ....[20]....
        /*00a4*/ 	.word	0xffffffff


	//   ....[21]....
        /*00a8*/ 	.word	0xffffffff


	//----- nvinfo : EIATTR_COOP_GROUP_INSTR_OFFSETS
	.align		4
.L_32:
        /*00ac*/ 	.byte	0x04, 0x28
        /*00ae*/ 	.short	(.L_34 - .L_33)


	//   ....[0]....
.L_33:
        /*00b0*/ 	.word	0x00000070


	//   ....[1]....
        /*00b4*/ 	.word	0x000000a0


	//   ....[2]....
        /*00b8*/ 	.word	0x000001d0


	//   ....[3]....
        /*00bc*/ 	.word	0x00000410


	//   ....[4]....
        /*00c0*/ 	.word	0x000005d0


	//   ....[5]....
        /*00c4*/ 	.word	0x00000730


	//   ....[6]....
        /*00c8*/ 	.word	0x00002450


	//   ....[7]....
        /*00cc*/ 	.word	0x000024a0


	//   ....[8]....
        /*00d0*/ 	.word	0x000026d0


	//   ....[9]....
        /*00d4*/ 	.word	0x00002830


	//   ....[10]....
        /*00d8*/ 	.word	0x00003f10


	//   ....[11]....
        /*00dc*/ 	.word	0x00003f40


	//   ....[12]....
        /*00e0*/ 	.word	0x00004030


	//   ....[13]....
        /*00e4*/ 	.word	0x000041d0


	//   ....[14]....
        /*00e8*/ 	.word	0x000065a0


	//   ....[15]....
        /*00ec*/ 	.word	0x000066a0


	//   ....[16]....
        /*00f0*/ 	.word	0x00006a90


	//   ....[17]....
        /*00f4*/ 	.word	0x00006bc0


	//   ....[18]....
        /*00f8*/ 	.word	0x00008490


	//   ....[19]....
        /*00fc*/ 	.word	0x000084c0


	//   ....[20]....
        /*0100*/ 	.word	0x00008500


	//   ....[21]....
        /*0104*/ 	.word	0x00008520


	//----- nvinfo : EIATTR_REG_RECONFIG
	.align		4
.L_34:
        /*0108*/ 	.byte	0x01, 0x54
	.zero		2


	//----- nvinfo : EIATTR_SYSCALL_OFFSETS
	.align		4
        /*010c*/ 	.byte	0x04, 0x46
        /*010e*/ 	.short	(.L_36 - .L_35)


	//   ....[0]....
.L_35:
        /*0110*/ 	.word	0x000095e0


	//   ....[1]....
        /*0114*/ 	.word	0x00009750


	//----- nvinfo : EIATTR_MBARRIER_INSTR_OFFSETS
	.align		4
.L_36:
        /*0118*/ 	.byte	0x04, 0x39
        /*011a*/ 	.short	(.L_38 - .L_37)


	//   ....[0]....
.L_37:
        /*011c*/ 	.word	0x000003c0
        /*0120*/ 	.word	0x000000ff
        /*0124*/ 	.word	0x0003c450
        /*0128*/ 	.short	0x0100
        /*012a*/ 	.byte	0x08
	.zero		1


	//   ....[1]....
        /*012c*/ 	.word	0x000003d0
        /*0130*/ 	.word	0x000000ff
        /*0134*/ 	.word	0x0003c460
        /*0138*/ 	.short	0x0100
        /*013a*/ 	.byte	0x08
	.zero		1


	//   ....[2]....
        /*013c*/ 	.word	0x000003e0
        /*0140*/ 	.word	0x000000ff
        /*0144*/ 	.word	0x0003c458
        /*0148*/ 	.short	0x0100
        /*014a*/ 	.byte	0x08
	.zero		1


	//   ....[3]....
        /*014c*/ 	.word	0x000003f0
        /*0150*/ 	.word	0x000000ff
        /*0154*/ 	.word	0x0003c468
        /*0158*/ 	.short	0x0100
        /*015a*/ 	.byte	0x08
	.zero		1


	//   ....[4]....
        /*015c*/ 	.word	0x00000520
        /*0160*/ 	.word	0x000000ff
        /*0164*/ 	.word	0x0003c400
        /*0168*/ 	.short	0x0100
        /*016a*/ 	.byte	0x08
	.zero		1


	//   ....[5]....
        /*016c*/ 	.word	0x00000530
        /*0170*/ 	.word	0x000000ff
        /*0174*/ 	.word	0x0003c428
        /*0178*/ 	.short	0x0100
        /*017a*/ 	.byte	0x08
	.zero		1


	//   ....[6]....
        /*017c*/ 	.word	0x00000540
        /*0180*/ 	.word	0x000000ff
        /*0184*/ 	.word	0x0003c408
        /*0188*/ 	.short	0x0100
        /*018a*/ 	.byte	0x08
	.zero		1


	//   ....[7]....
        /*018c*/ 	.word	0x00000550
        /*0190*/ 	.word	0x000000ff
        /*0194*/ 	.word	0x0003c430
        /*0198*/ 	.short	0x0100
        /*019a*/ 	.byte	0x08
	.zero		1


	//   ....[8]....
        /*019c*/ 	.word	0x00000560
        /*01a0*/ 	.word	0x000000ff
        /*01a4*/ 	.word	0x0003c410
        /*01a8*/ 	.short	0x0100
        /*01aa*/ 	.byte	0x08
	.zero		1


	//   ....[9]....
        /*01ac*/ 	.word	0x00000570
        /*01b0*/ 	.word	0x000000ff
        /*01b4*/ 	.word	0x0003c438
        /*01b8*/ 	.short	0x0100
        /*01ba*/ 	.byte	0x08
	.zero		1


	//   ....[10]....
        /*01bc*/ 	.word	0x00000580
        /*01c0*/ 	.word	0x000000ff
        /*01c4*/ 	.word	0x0003c418
        /*01c8*/ 	.short	0x0100
        /*01ca*/ 	.byte	0x08
	.zero		1


	//   ....[11]....
        /*01cc*/ 	.word	0x00000590
        /*01d0*/ 	.word	0x000000ff
        /*01d4*/ 	.word	0x0003c440
        /*01d8*/ 	.short	0x0100
        /*01da*/ 	.byte	0x08
	.zero		1


	//   ....[12]....
        /*01dc*/ 	.word	0x000005a0
        /*01e0*/ 	.word	0x000000ff
        /*01e4*/ 	.word	0x0003c420
        /*01e8*/ 	.short	0x0100
        /*01ea*/ 	.byte	0x08
	.zero		1


	//   ....[13]....
        /*01ec*/ 	.word	0x000005b0
        /*01f0*/ 	.word	0x000000ff
        /*01f4*/ 	.word	0x0003c448
        /*01f8*/ 	.short	0x0100
        /*01fa*/ 	.byte	0x08
	.zero		1


	//   ....[14]....
        /*01fc*/ 	.word	0x000006e0
        /*0200*/ 	.word	0x000000ff
        /*0204*/ 	.word	0x0003c470
        /*0208*/ 	.short	0x0100
        /*020a*/ 	.byte	0x08
	.zero		1


	//   ....[15]....
        /*020c*/ 	.word	0x000006f0
        /*0210*/ 	.word	0x000000ff
        /*0214*/ 	.word	0x0003c480
        /*0218*/ 	.short	0x0100
        /*021a*/ 	.byte	0x08
	.zero		1


	//   ....[16]....
        /*021c*/ 	.word	0x00000700
        /*0220*/ 	.word	0x000000ff
        /*0224*/ 	.word	0x0003c478
        /*0228*/ 	.short	0x0100
        /*022a*/ 	.byte	0x08
	.zero		1


	//   ....[17]....
        /*022c*/ 	.word	0x00000710
        /*0230*/ 	.word	0x000000ff
        /*0234*/ 	.word	0x0003c488
        /*0238*/ 	.short	0x0100
        /*023a*/ 	.byte	0x08
	.zero		1


	//   ....[18]....
        /*023c*/ 	.word	0x00000850
        /*0240*/ 	.word	0x000000ff
        /*0244*/ 	.word	0x0003c490
        /*0248*/ 	.short	0x0100
        /*024a*/ 	.byte	0x06
	.zero		1


	//   ....[19]....
        /*024c*/ 	.word	0x00000860
        /*0250*/ 	.word	0x000000ff
        /*0254*/ 	.word	0x0003c498
        /*0258*/ 	.short	0x0100
        /*025a*/ 	.byte	0x06
	.zero		1


	//   ....[20]....
        /*025c*/ 	.word	0x00000870
        /*0260*/ 	.word	0x000000ff
        /*0264*/ 	.word	0x0003c4a0
        /*0268*/ 	.short	0x0100
        /*026a*/ 	.byte	0x06
	.zero		1


	//   ....[21]....
        /*026c*/ 	.word	0x00000880
        /*0270*/ 	.word	0x000000ff
        /*0274*/ 	.word	0x0003c4a8
        /*0278*/ 	.short	0x0100
        /*027a*/ 	.byte	0x06
	.zero		1


	//   ....[22]....
        /*027c*/ 	.word	0x00000980
        /*0280*/ 	.word	0x000000ff
        /*0284*/ 	.word	0x0003c4c0
        /*0288*/ 	.short	0x0100
        /*028a*/ 	.byte	0x08
	.zero		1


	//   ....[23]....
        /*028c*/ 	.word	0x00000990
        /*0290*/ 	.word	0x000000ff
        /*0294*/ 	.word	0x0003c4e0
        /*0298*/ 	.short	0x0100
        /*029a*/ 	.byte	0x08
	.zero		1


	//   ....[24]....
        /*029c*/ 	.word	0x000009a0
        /*02a0*/ 	.word	0x000000ff
        /*02a4*/ 	.word	0x0003c4c8
        /*02a8*/ 	.short	0x0100
        /*02aa*/ 	.byte	0x08
	.zero		1


	//   ....[25]....
        /*02ac*/ 	.word	0x000009b0
        /*02b0*/ 	.word	0x000000ff
        /*02b4*/ 	.word	0x0003c4e8
        /*02b8*/ 	.short	0x0100
        /*02ba*/ 	.byte	0x08
	.zero		1


	//   ....[26]....
        /*02bc*/ 	.word	0x000009c0
        /*02c0*/ 	.word	0x000000ff
        /*02c4*/ 	.word	0x0003c4d0
        /*02c8*/ 	.short	0x0100
        /*02ca*/ 	.byte	0x08
	.zero		1


	//   ....[27]....
        /*02cc*/ 	.word	0x000009d0
        /*02d0*/ 	.word	0x000000ff
        /*02d4*/ 	.word	0x0003c4f0
        /*02d8*/ 	.short	0x0100
        /*02da*/ 	.byte	0x08
	.zero		1


	//   ....[28]....
        /*02dc*/ 	.word	0x000009e0
        /*02e0*/ 	.word	0x000000ff
        /*02e4*/ 	.word	0x0003c4d8
        /*02e8*/ 	.short	0x0100
        /*02ea*/ 	.byte	0x08
	.zero		1


	//   ....[29]....
        /*02ec*/ 	.word	0x000009f0
        /*02f0*/ 	.word	0x000000ff
        /*02f4*/ 	.word	0x0003c4f8
        /*02f8*/ 	.short	0x0100
        /*02fa*/ 	.byte	0x08
	.zero		1


	//   ....[30]....
        /*02fc*/ 	.word	0x00000b00
        /*0300*/ 	.word	0x000000ff
        /*0304*/ 	.word	0x0003c4b0
        /*0308*/ 	.short	0x0100
        /*030a*/ 	.byte	0x06
	.zero		1


	//   ....[31]....
        /*030c*/ 	.word	0x00001550
        /*0310*/ 	.word	0x000000ff
        /*0314*/ 	.word	0x0003c450
        /*0318*/ 	.short	0x010a
        /*031a*/ 	.byte	0x04
	.zero		1


	//   ....[32]....
        /*031c*/ 	.word	0x000015e0
        /*0320*/ 	.word	0x000000ff
        /*0324*/ 	.word	0x0003c400
        /*0328*/ 	.short	0x010a
        /*032a*/ 	.byte	0x34
	.zero		1


	//   ....[33]....
        /*032c*/ 	.word	0x00001650
        /*0330*/ 	.word	0x000000ff
        /*0334*/ 	.word	0xfffffff8
        /*0338*/ 	.short	0x010a
        /*033a*/ 	.byte	0x04
	.zero		1


	//   ....[34]....
        /*033c*/ 	.word	0x00003140
        /*0340*/ 	.word	0x0000001e
        /*0344*/ 	.word	0x00000000
        /*0348*/ 	.short	0x0101
        /*034a*/ 	.byte	0x06
	.zero		1


	//   ....[35]....
        /*034c*/ 	.word	0x000033d0
        /*0350*/ 	.word	0x000000ff
        /*0354*/ 	.word	0x0003c400
        /*0358*/ 	.short	0x010a
        /*035a*/ 	.byte	0x04
	.zero		1


	//   ....[36]....
        /*035c*/ 	.word	0x000035e0
        /*0360*/ 	.word	0x000000ff
        /*0364*/ 	.word	0x00000000
        /*0368*/ 	.short	0x0101
        /*036a*/ 	.byte	0x34
	.zero		1


	//   ....[37]....
        /*036c*/ 	.word	0x00003740
        /*0370*/ 	.word	0x000000ff
        /*0374*/ 	.word	0x0003c400
        /*0378*/ 	.short	0x010a
        /*037a*/ 	.byte	0x05
	.zero		1


	//   ....[38]....
        /*037c*/ 	.word	0x000051e0
        /*0380*/ 	.word	0x000000ff
        /*0384*/ 	.word	0x0003c400
        /*0388*/ 	.short	0x010a
        /*038a*/ 	.byte	0x0a
	.zero		1


	//   ....[39]....
        /*038c*/ 	.word	0x00005690
        /*0390*/ 	.word	0x000000ff
        /*0394*/ 	.word	0x0003c400
        /*0398*/ 	.short	0x010a
        /*039a*/ 	.byte	0x0a
	.zero		1


	//   ....[40]....
        /*039c*/ 	.word	0x00005890
        /*03a0*/ 	.word	0x000000ff
        /*03a4*/ 	.word	0x00000000
        /*03a8*/ 	.short	0x0101
        /*03aa*/ 	.byte	0x0a
	.zero		1


	//   ....[41]....
        /*03ac*/ 	.word	0x00005940
        /*03b0*/ 	.word	0x000000ff
        /*03b4*/ 	.word	0x00000000
        /*03b8*/ 	.short	0x0101
        /*03ba*/ 	.byte	0x06
	.zero		1


	//   ....[42]....
        /*03bc*/ 	.word	0x00005af0
        /*03c0*/ 	.word	0x000000ff
        /*03c4*/ 	.word	0x0003c400
        /*03c8*/ 	.short	0x010a
        /*03ca*/ 	.byte	0x05
	.zero		1


	//   ....[43]....
        /*03cc*/ 	.word	0x00007ac0
        /*03d0*/ 	.word	0x000000ff
        /*03d4*/ 	.word	0x0003c400
        /*03d8*/ 	.short	0x010a
        /*03da*/ 	.byte	0x0a
	.zero		1


	//   ....[44]....
        /*03dc*/ 	.word	0x00007f60
        /*03e0*/ 	.word	0x000000ff
        /*03e4*/ 	.word	0x0003c400
        /*03e8*/ 	.short	0x010a
        /*03ea*/ 	.byte	0x0a
	.zero		1


	//   ....[45]....
        /*03ec*/ 	.word	0x00008160
        /*03f0*/ 	.word	0x000000ff
        /*03f4*/ 	.word	0x00000000
        /*03f8*/ 	.short	0x0101
        /*03fa*/ 	.byte	0x0a
	.zero		1


	//   ....[46]....
        /*03fc*/ 	.word	0x00008210
        /*0400*/ 	.word	0x000000ff
        /*0404*/ 	.word	0x00000000
        /*0408*/ 	.short	0x0101
        /*040a*/ 	.byte	0x06
	.zero		1


	//   ....[47]....
        /*040c*/ 	.word	0x000083d0
        /*0410*/ 	.word	0x000000ff
        /*0414*/ 	.word	0x00000000
        /*0418*/ 	.short	0x0101
        /*041a*/ 	.byte	0x04
	.zero		1


	//   ....[48]....
        /*041c*/ 	.word	0x00008460
        /*0420*/ 	.word	0x000000ff
        /*0424*/ 	.word	0x00000000
        /*0428*/ 	.short	0x0101
        /*042a*/ 	.byte	0x06
	.zero		1


	//   ....[49]....
        /*042c*/ 	.word	0x00008cf0
        /*0430*/ 	.word	0x000000ff
        /*0434*/ 	.word	0x00000008
        /*0438*/ 	.short	0x010a
        /*043a*/ 	.byte	0x05
	.zero		1


	//   ....[50]....
        /*043c*/ 	.word	0x0000b430
        /*0440*/ 	.word	0x00000000
        /*0444*/ 	.word	0x0003c490
        /*0448*/ 	.short	0x0101
        /*044a*/ 	.byte	0x26
	.zero		1


	//   ....[51]....
        /*044c*/ 	.word	0x0000b800
        /*0450*/ 	.word	0x00000007
        /*0454*/ 	.word	0x0003c460
        /*0458*/ 	.short	0x010a
        /*045a*/ 	.byte	0x3f
	.zero		1


	//   ....[52]....
        /*045c*/ 	.word	0x0000bb70
        /*0460*/ 	.word	0x00000007
        /*0464*/ 	.word	0x0003c4b0
        /*0468*/ 	.short	0x0101
        /*046a*/ 	.byte	0x3f
	.zero		1


	//   ....[53]....
        /*046c*/ 	.word	0x0000bb80
        /*0470*/ 	.word	0x00000007
        /*0474*/ 	.word	0x0003c4b0
        /*0478*/ 	.short	0x010a
        /*047a*/ 	.byte	0x3f
	.zero		1


	//   ....[54]....
        /*047c*/ 	.word	0x0000bc20
        /*0480*/ 	.word	0x00000004
        /*0484*/ 	.word	0x0003c460
        /*0488*/ 	.short	0x010a
        /*048a*/ 	.byte	0x3f
	.zero		1


	//   ....[55]....
        /*048c*/ 	.word	0x0000c340
        /*0490*/ 	.word	0x00000008
        /*0494*/ 	.word	0x0003c428
        /*0498*/ 	.short	0x010a
        /*049a*/ 	.byte	0x3f
	.zero		1


	//   ....[56]....
        /*049c*/ 	.word	0x0000c6a0
        /*04a0*/ 	.word	0x00000005
        /*04a4*/ 	.word	0x0003c4b0
        /*04a8*/ 	.short	0x0101
        /*04aa*/ 	.byte	0x3f
	.zero		1


	//   ....[57]....
        /*04ac*/ 	.word	0x0000c6b0
        /*04b0*/ 	.word	0x00000005
        /*04b4*/ 	.word	0x0003c4b0
        /*04b8*/ 	.short	0x010a
        /*04ba*/ 	.byte	0x3f
	.zero		1


	//   ....[58]....
        /*04bc*/ 	.word	0x0000c760
        /*04c0*/ 	.word	0x00000007
        /*04c4*/ 	.word	0x0003c428
        /*04c8*/ 	.short	0x010a
        /*04ca*/ 	.byte	0x3f
	.zero		1


	//   ....[59]....
        /*04cc*/ 	.word	0x0000cb10
        /*04d0*/ 	.word	0x00000007
        /*04d4*/ 	.word	0x0003c428
        /*04d8*/ 	.short	0x010a
        /*04da*/ 	.byte	0x3f
	.zero		1


	//   ....[60]....
        /*04dc*/ 	.word	0x0000ce90
        /*04e0*/ 	.word	0x00000007
        /*04e4*/ 	.word	0x0003c428
        /*04e8*/ 	.short	0x010a
        /*04ea*/ 	.byte	0x3f
	.zero		1


	//   ....[61]....
        /*04ec*/ 	.word	0x0000d260
        /*04f0*/ 	.word	0x00000003
        /*04f4*/ 	.word	0x0003c450
        /*04f8*/ 	.short	0x010a
        /*04fa*/ 	.byte	0x3f
	.zero		1


	//   ....[62]....
        /*04fc*/ 	.word	0x0000d2c0
        /*0500*/ 	.word	0x00000006
        /*0504*/ 	.word	0x0003c400
        /*0508*/ 	.short	0x010a
        /*050a*/ 	.byte	0x3f
	.zero		1


	//   ....[63]....
        /*050c*/ 	.word	0x0000d330
        /*0510*/ 	.word	0x00000003
        /*0514*/ 	.word	0xfffffff8
        /*0518*/ 	.short	0x010a
        /*051a*/ 	.byte	0x3f
	.zero		1


	//   ....[64]....
        /*051c*/ 	.word	0x0000d390
        /*0520*/ 	.word	0x00000018
        /*0524*/ 	.word	0x0003c400
        /*0528*/ 	.short	0x010a
        /*052a*/ 	.byte	0x3f
	.zero		1


	//   ....[65]....
        /*052c*/ 	.word	0x0000d3f0
        /*0530*/ 	.word	0x00000015
        /*0534*/ 	.word	0x0003c400
        /*0538*/ 	.short	0x010a
        /*053a*/ 	.byte	0x3f
	.zero		1


	//   ....[66]....
        /*053c*/ 	.word	0x0000d450
        /*0540*/ 	.word	0x000000a8
        /*0544*/ 	.word	0x0003c400
        /*0548*/ 	.short	0x010a
        /*054a*/ 	.byte	0x3f
	.zero		1


	//   ....[67]....
        /*054c*/ 	.word	0x0000d4b0
        /*0550*/ 	.word	0x00000015
        /*0554*/ 	.word	0x0003c400
        /*0558*/ 	.short	0x010a
        /*055a*/ 	.byte	0x3f
	.zero		1


	//   ....[68]....
        /*055c*/ 	.word	0x0000d510
        /*0560*/ 	.word	0x000000a7
        /*0564*/ 	.word	0x0003c400
        /*0568*/ 	.short	0x010a
        /*056a*/ 	.byte	0x3f
	.zero		1


	//   ....[69]....
        /*056c*/ 	.word	0x0000d580
        /*0570*/ 	.word	0x00000004
        /*0574*/ 	.word	0x00000008
        /*0578*/ 	.short	0x010a
        /*057a*/ 	.byte	0x3f
	.zero		1


	//   ....[70]....
        /*057c*/ 	.word	0x0000d650
        /*0580*/ 	.word	0x00000007
        /*0584*/ 	.word	0x0003c460
        /*0588*/ 	.short	0x010a
        /*058a*/ 	.byte	0x3f
	.zero		1


	//   ....[71]....
        /*058c*/ 	.word	0x0000d6a0
        /*0590*/ 	.word	0x00000007
        /*0594*/ 	.word	0x0003c4b0
        /*0598*/ 	.short	0x010a
        /*059a*/ 	.byte	0x3f
	.zero		1


	//   ....[72]....
        /*059c*/ 	.word	0x0000d6f0
        /*05a0*/ 	.word	0x00000004
        /*05a4*/ 	.word	0x0003c460
        /*05a8*/ 	.short	0x010a
        /*05aa*/ 	.byte	0x3f
	.zero		1


	//   ....[73]....
        /*05ac*/ 	.word	0x0000d7c0
        /*05b0*/ 	.word	0x00000008
        /*05b4*/ 	.word	0x0003c428
        /*05b8*/ 	.short	0x010a
        /*05ba*/ 	.byte	0x3f
	.zero		1


	//   ....[74]....
        /*05bc*/ 	.word	0x0000d810
        /*05c0*/ 	.word	0x00000005
        /*05c4*/ 	.word	0x0003c4b0
        /*05c8*/ 	.short	0x010a
        /*05ca*/ 	.byte	0x3f
	.zero		1


	//   ....[75]....
        /*05cc*/ 	.word	0x0000d860
        /*05d0*/ 	.word	0x00000007
        /*05d4*/ 	.word	0x0003c428
        /*05d8*/ 	.short	0x010a
        /*05da*/ 	.byte	0x3f
	.zero		1


	//   ....[76]....
        /*05dc*/ 	.word	0x0000d8b0
        /*05e0*/ 	.word	0x00000007
        /*05e4*/ 	.word	0x0003c428
        /*05e8*/ 	.short	0x010a
        /*05ea*/ 	.byte	0x3f
	.zero		1


	//   ....[77]....
        /*05ec*/ 	.word	0x0000d900
        /*05f0*/ 	.word	0x00000007
        /*05f4*/ 	.word	0x0003c428
        /*05f8*/ 	.short	0x010a
        /*05fa*/ 	.byte	0x3f
	.zero		1


	//----- nvinfo : EIATTR_NUM_MBARRIERS
	.align		4
.L_38:
        /*05fc*/ 	.byte	0x03, 0x38
        /*05fe*/ 	.short	0x001f


	//----- nvinfo : EIATTR_EXIT_INSTR_OFFSETS
	.align		4
        /*0600*/ 	.byte	0x04, 0x1c
        /*0602*/ 	.short	(.L_40 - .L_39)


	//   ....[0]....
.L_39:
        /*0604*/ 	.word	0x00000b60


	//   ....[1]....
        /*0608*/ 	.word	0x00000bd0


	//   ....[2]....
        /*060c*/ 	.word	0x0000b460


	//   ....[3]....
        /*0610*/ 	.word	0x0000b4c0


	//   ....[4]....
        /*0614*/ 	.word	0x0000b4f0


	//   ....[5]....
        /*0618*/ 	.word	0x0000bf80


	//   ....[6]....
        /*061c*/ 	.word	0x0000bfb0


	//   ....[7]....
        /*0620*/ 	.word	0x0000d240


	//----- nvinfo : EIATTR_MAX_THREADS
	.align		4
.L_40:
        /*0624*/ 	.byte	0x04, 0x05
        /*0626*/ 	.short	(.L_42 - .L_41)
.L_41:
        /*0628*/ 	.word	0x00000180
        /*062c*/ 	.word	0x00000001
        /*0630*/ 	.word	0x00000001


	//----- nvinfo : EIATTR_CRS_STACK_SIZE
	.align		4
.L_42:
        /*0634*/ 	.byte	0x04, 0x1e
        /*0636*/ 	.short	(.L_44 - .L_43)
.L_43:
        /*0638*/ 	.word	0x00000000


	//----- nvinfo : EIATTR_CBANK_PARAM_SIZE
	.align		4
.L_44:
        /*063c*/ 	.byte	0x03, 0x19
        /*063e*/ 	.short	0x0870


	//----- nvinfo : EIATTR_PARAM_CBANK
	.align		4
        /*0640*/ 	.byte	0x04, 0x0a
        /*0642*/ 	.short	(.L_46 - .L_45)
	.align		4
.L_45:
        /*0644*/ 	.word	index@(.nv.constant0._ZN7cutlass13device_kernelINS_4fmha6kernel28FmhaKernelTmaWarpSpecializedINS1_10collective30FmhaMainloopTmaWarpSpecializedINS_10bfloat16_tEffN4cute5tupleIJNS7_1CILi128EEENS9_ILi64EEENS9_ILi256EEEEEENS8_IJiNS9_ILi1EEENS8_IJiiEEEEEESG_SG_NS4_12CausalFusionEJNS2_6OptionILNS2_3TagE0ENS9_ILb1EEEEENSI_ILSJ_2ESK_EEEEENS4_15FmhaFwdEpilogueIS6_fNS8_IJSB_SC_SB_EEEEENS2_23PersistentTileSchedulerEJSL_SM_EEEEEvNT_6ParamsE)
        /*0648*/ 	.short	0x0210
        /*064a*/ 	.short	0x0870


	//----- nvinfo : EIATTR_SW_WAR
	.align		4
.L_46:
        /*064c*/ 	.byte	0x04, 0x36
        /*064e*/ 	.short	(.L_48 - .L_47)
.L_47:
        /*0650*/ 	.word	0x00000008
.L_48:


//--------------------- .nv.callgraph             --------------------------
	.section	.nv.callgraph,"",@"SHT_CUDA_CALLGRAPH"
	.align	4
	.sectionentsize	8
	.align		4
        /*0000*/ 	.word	0x00000000
	.align		4
        /*0004*/ 	.word	0xffffffff
	.align		4
        /*0008*/ 	.word	index@(_ZN7cutlass13device_kernelINS_4fmha6kernel28FmhaKernelTmaWarpSpecializedINS1_10collective30FmhaMainloopTmaWarpSpecializedINS_10bfloat16_tEffN4cute5tupleIJNS7_1CILi128EEENS9_ILi64EEENS9_ILi256EEEEEENS8_IJiNS9_ILi1EEENS8_IJiiEEEEEESG_SG_NS4_12CausalFusionEJNS2_6OptionILNS2_3TagE0ENS9_ILb1EEEEENSI_ILSJ_2ESK_EEEEENS4_15FmhaFwdEpilogueIS6_fNS8_IJSB_SC_SB_EEEEENS2_23PersistentTileSchedulerEJSL_SM_EEEEEvNT_6ParamsE)
	.align		4
        /*000c*/ 	.word	index@(__assertfail)
	.align		4
        /*0010*/ 	.word	0x00000000
	.align		4
        /*0014*/ 	.word	0xfffffffe
	.align		4
        /*0018*/ 	.word	0x00000000
	.align		4
        /*001c*/ 	.word	0xfffffffd
	.align		4
        /*0020*/ 	.word	0x00000000
	.align		4
        /*0024*/ 	.word	0xfffffffc


//--------------------- .nv.constant4             --------------------------
	.section	.nv.constant4,"a",@progbits
	.align	8
	.align		8
.nv.constant4:
        /*0000*/ 	.dword	__assertfail
	.align		8
        /*0008*/ 	.dword	__unnamed_1
	.align		8
        /*0010*/ 	.dword	__unnamed_2
	.align		8
        /*0018*/ 	.dword	_ZN39_INTERNAL_62e69b25_4_k_cu_b88dde83_33454cuda3std3__45__cpo5beginE
	.align		8
        /*0020*/ 	.dword	_ZN39_INTERNAL_62e69b25_4_k_cu_b88dde83_33454cuda3std3__45__cpo3endE
	.align		8
        /*0028*/ 	.dword	_ZN39_INTERNAL_62e69b25_4_k_cu_b88dde83_33454cuda3std3__45__cpo6cbeginE
	.align		8
        /*0030*/ 	.dword	_ZN39_INTERNAL_62e69b25_4_k_cu_b88dde83_33454cuda3std3__45__cpo4cendE
	.align		8
        /*0038*/ 	.dword	_ZN39_INTERNAL_62e69b25_4_k_cu_b88dde83_33454cuda3std3__441_GLOBAL__N__62e69b25_4_k_cu_b88dde83_33456ignoreE
	.align		8
        /*0040*/ 	.dword	_ZN39_INTERNAL_62e69b25_4_k_cu_b88dde83_33454cuda3std3__419piecewise_constructE
	.align		8
        /*0048*/ 	.dword	_ZN39_INTERNAL_62e69b25_4_k_cu_b88dde83_33454cuda3std3__48in_placeE
	.align		8
        /*0050*/ 	.dword	_ZN39_INTERNAL_62e69b25_4_k_cu_b88dde83_33454cuda3std6ranges3__45__cpo4swapE
	.align		8
        /*0058*/ 	.dword	_ZN39_INTERNAL_62e69b25_4_k_cu_b88dde83_33454cuda3std6ranges3__45__cpo9iter_moveE
	.align		8
        /*0060*/ 	.dword	_ZN39_INTERNAL_62e69b25_4_k_cu_b88dde83_33454cute7productE
	.align		8
        /*0068*/ 	.dword	_ZN39_INTERNAL_62e69b25_4_k_cu_b88dde83_33454cute1_E
	.align		8
        /*0070*/ 	.dword	$str$24
	.align		8
        /*0078*/ 	.dword	$str$25


//--------------------- .text._ZN7cutlass13device_kernelINS_4fmha6kernel28FmhaKernelTmaWarpSpecializedINS1_10collective30FmhaMainloopTmaWarpSpecializedINS_10bfloat16_tEffN4cute5tupleIJNS7_1CILi128EEENS9_ILi64EEENS9_ILi256EEEEEENS8_IJiNS9_ILi1EEENS8_IJiiEEEEEESG_SG_NS4_12CausalFusionEJNS2_6OptionILNS2_3TagE0ENS9_ILb1EEEEENSI_ILSJ_2ESK_EEEEENS4_15FmhaFwdEpilogueIS6_fNS8_IJSB_SC_SB_EEEEENS2_23PersistentTileSchedulerEJSL_SM_EEEEEvNT_6ParamsE --------------------------
	.section	.text._ZN7cutlass13device_kernelINS_4fmha6kernel28FmhaKernelTmaWarpSpecializedINS1_10collective30FmhaMainloopTmaWarpSpecializedINS_10bfloat16_tEffN4cute5tupleIJNS7_1CILi128EEENS9_ILi64EEENS9_ILi256EEEEEENS8_IJiNS9_ILi1EEENS8_IJiiEEEEEESG_SG_NS4_12CausalFusionEJNS2_6OptionILNS2_3TagE0ENS9_ILb1EEEEENSI_ILSJ_2ESK_EEEEENS4_15FmhaFwdEpilogueIS6_fNS8_IJSB_SC_SB_EEEEENS2_23PersistentTileSchedulerEJSL_SM_EEEEEvNT_6ParamsE,"ax",@progbits
	.align	128
.text._ZN7cutlass13device_kernelINS_4fmha6kernel28FmhaKernelTmaWarpSpecializedINS1_10collective30FmhaMainloopTmaWarpSpecializedINS_10bfloat16_tEffN4cute5tupleIJNS7_1CILi128EEENS9_ILi64EEENS9_ILi256EEEEEENS8_IJiNS9_ILi1EEENS8_IJiiEEEEEESG_SG_NS4_12CausalFusionEJNS2_6OptionILNS2_3TagE0ENS9_ILb1EEEEENSI_ILSJ_2ESK_EEEEENS4_15FmhaFwdEpilogueIS6_fNS8_IJSB_SC_SB_EEEEENS2_23PersistentTileSchedulerEJSL_SM_EEEEEvNT_6ParamsE:
        .type           _ZN7cutlass13device_kernelINS_4fmha6kernel28FmhaKernelTmaWarpSpecializedINS1_10collective30FmhaMainloopTmaWarpSpecializedINS_10bfloat16_tEffN4cute5tupleIJNS7_1CILi128EEENS9_ILi64EEENS9_ILi256EEEEEENS8_IJiNS9_ILi1EEENS8_IJiiEEEEEESG_SG_NS4_12CausalFusionEJNS2_6OptionILNS2_3TagE0ENS9_ILb1EEEEENSI_ILSJ_2ESK_EEEEENS4_15FmhaFwdEpilogueIS6_fNS8_IJSB_SC_SB_EEEEENS2_23PersistentTileSchedulerEJSL_SM_EEEEEvNT_6ParamsE,@function
        .size           _ZN7cutlass13device_kernelINS_4fmha6kernel28FmhaKernelTmaWarpSpecializedINS1_10collective30FmhaMainloopTmaWarpSpecializedINS_10bfloat16_tEffN4cute5tupleIJNS7_1CILi128EEENS9_ILi64EEENS9_ILi256EEEEEENS8_IJiNS9_ILi1EEENS8_IJiiEEEEEESG_SG_NS4_12CausalFusionEJNS2_6OptionILNS2_3TagE0ENS9_ILb1EEEEENSI_ILSJ_2ESK_EEEEENS4_15FmhaFwdEpilogueIS6_fNS8_IJSB_SC_SB_EEEEENS2_23PersistentTileSchedulerEJSL_SM_EEEEEvNT_6ParamsE,(.L_x_158 - _ZN7cutlass13device_kernelINS_4fmha6kernel28FmhaKernelTmaWarpSpecializedINS1_10collective30FmhaMainloopTmaWarpSpecializedINS_10bfloat16_tEffN4cute5tupleIJNS7_1CILi128EEENS9_ILi64EEENS9_ILi256EEEEEENS8_IJiNS9_ILi1EEENS8_IJiiEEEEEESG_SG_NS4_12CausalFusionEJNS2_6OptionILNS2_3TagE0ENS9_ILb1EEEEENSI_ILSJ_2ESK_EEEEENS4_15FmhaFwdEpilogueIS6_fNS8_IJSB_SC_SB_EEEEENS2_23PersistentTileSchedulerEJSL_SM_EEEEEvNT_6ParamsE)
        .other          _ZN7cutlass13device_kernelINS_4fmha6kernel28FmhaKernelTmaWarpSpecializedINS1_10collective30FmhaMainloopTmaWarpSpecializedINS_10bfloat16_tEffN4cute5tupleIJNS7_1CILi128EEENS9_ILi64EEENS9_ILi256EEEEEENS8_IJiNS9_ILi1EEENS8_IJiiEEEEEESG_SG_NS4_12CausalFusionEJNS2_6OptionILNS2_3TagE0ENS9_ILb1EEEEENSI_ILSJ_2ESK_EEEEENS4_15FmhaFwdEpilogueIS6_fNS8_IJSB_SC_SB_EEEEENS2_23PersistentTileSchedulerEJSL_SM_EEEEEvNT_6ParamsE,@"STO_CUDA_ENTRY STV_DEFAULT"
_ZN7cutlass13device_kernelINS_4fmha6kernel28FmhaKernelTmaWarpSpecializedINS1_10collective30FmhaMainloopTmaWarpSpecializedINS_10bfloat16_tEffN4cute5tupleIJNS7_1CILi128EEENS9_ILi64EEENS9_ILi256EEEEEENS8_IJiNS9_ILi1EEENS8_IJiiEEEEEESG_SG_NS4_12CausalFusionEJNS2_6OptionILNS2_3TagE0ENS9_ILb1EEEEENSI_ILSJ_2ESK_EEEEENS4_15FmhaFwdEpilogueIS6_fNS8_IJSB_SC_SB_EEEEENS2_23PersistentTileSchedulerEJSL_SM_EEEEEvNT_6ParamsE:
[----:B------:R-:W1:Y:S01]  /*0000*/  LDC R1, c[0x0][0x28] ;  /* 0x00000a00ff017b82 */ /* 0x000e620000000800 */
[----:B------:R-:W2:Y:S07]  /*0010*/  S2R R2, SR_TID.X ;  /* 0x0000000000027919 */ /* 0x000eae0000002100 */
[----:B------:R-:W3:Y:S01]  /*0020*/  S2UR UR6, SR_CTAID.X ;  /* 0x00000000000679c3 */ /* 0x000ee20000002500 */
[----:B------:R-:W-:Y:S01]  /*0030*/  ELECT P1, URZ, PT ;  /* 0x00000000003f782f */ /* 0x000fe20003820000 */
[----:B------:R-:W-:Y:S01]  /*0040*/  BSSY B0, `(.L_x_0) ;  /* 0x0000018000007945 */ /* 0x000fe20003800000 */
[----:B---3--:R-:W-:-:S02]  /*0050*/  MOV R17, UR6 ;  /* 0x0000000600117c02 */ /* 0x008fc40008000f00 */
[----:B--2---:R-:W-:-:S05]  /*0060*/  SHF.R.U32.HI R0, RZ, 0x5, R2 ;  /* 0x00000005ff007819 */ /* 0x004fca0000011602 */
[----:B------:R-:W2:Y:S02]  /*0070*/  SHFL.IDX PT, R3, R0, RZ, 0x1f ;  /* 0x00001fff00037589 */ /* 0x000ea400000e0000 */
[----:B--2---:R-:W-:Y:S02]  /*0080*/  R2UR UR4, R3 ;  /* 0x00000000030472ca */ /* 0x004fe400000e0000 */
[----:B------:R-:W-:-:S06]  /*0090*/  SHF.R.U32.HI R3, RZ, 0x7, R2 ;  /* 0x00000007ff037819 */ /* 0x000fcc0000011602 */
[----:B------:R-:W2:Y:S05]  /*00a0*/  SHFL.IDX PT, R3, R3, RZ, 0x1f ;  /* 0x00001fff03037589 */ /* 0x000eaa00000e0000 */
[----:B------:R-:W-:Y:S02]  /*00b0*/  USHF.R.S32.HI UR5, URZ, 0x1f, UR4 ;  /* 0x0000001f3f057899 */ /* 0x000fe40008011404 */
[----:B------:R-:W-:Y:S02]  /*00c0*/  ISETP.EQ.AND P2, PT, RZ, UR4, P1 ;  /* 0x00000004ff007c0c */ /* 0x000fe40008f42270 */
[----:B------:R-:W-:-:S04]  /*00d0*/  ULEA.HI UR5, UR5, UR4, URZ, 0x2 ;  /* 0x0000000405057291 */ /* 0x000fc8000f8f103f */
[----:B------:R-:W-:-:S04]  /*00e0*/  ULOP3.LUT UR5, UR5, 0xfffffffc, URZ, 0xc0, !UPT ;  /* 0xfffffffc05057892 */ /* 0x000fc8000f8ec03f */
[----:B------:R-:W-:-:S03]  /*00f0*/  UIADD3 UR5, UR4, -UR5, URZ ;  /* 0x8000000504057290 */ /* 0x000fc6000fffe03f */
[----:B-1----:R-:W-:Y:S09]  /*0100*/  @!P2 BRA `(.L_x_1) ;  /* 0x00000000002ca947 */ /* 0x002ff20003800000 */
[----:B------:R-:W-:Y:S02]  /*0110*/  ULDC.64 UR6, c[0x0][0x198] ;  /* 0x0000660000067ab9 */ /* 0x000fe40000000a00 */
[----:B------:R-:W-:Y:S02]  /*0120*/  UIADD3 UR8, UP0, UR6, 0xf0, URZ ;  /* 0x000000f006087890 */ /* 0x000fe4000ff1e03f */
[----:B------:R-:W-:Y:S02]  /*0130*/  UIADD3 UR10, UP1, UR6, 0x1f0, URZ ;  /* 0x000001f0060a7890 */ /* 0x000fe4000ff3e03f */
[----:B------:R-:W-:Y:S02]  /*0140*/  UIADD3 UR6, UP2, UR6, 0x2f0, URZ ;  /* 0x000002f006067890 */ /* 0x000fe4000ff5e03f */
[----:B------:R-:W-:Y:S02]  /*0150*/  UIADD3.X UR9, URZ, UR7, URZ, UP0, !UPT ;  /* 0x000000073f097290 */ /* 0x000fe400087fe43f */
[----:B------:R-:W-:-:S02]  /*0160*/  UIADD3.X UR11, URZ, UR7, URZ, UP1, !UPT ;  /* 0x000000073f0b7290 */ /* 0x000fc40008ffe43f */
[----:B------:R-:W-:-:S05]  /*0170*/  UIADD3.X UR7, URZ, UR7, URZ, UP2, !UPT ;  /* 0x000000073f077290 */ /* 0x000fca00097fe43f */
[----:B------:R1:W-:Y:S02]  /*0180*/  UTMACCTL.PF [UR8] ;  /* 0x00000000080079b9 */ /* 0x0003e40008040000 */
[----:B------:R1:W-:Y:S02]  /*0190*/  UTMACCTL.PF [UR10] ;  /* 0x000000000a0079b9 */ /* 0x0003e40008040000 */
[----:B------:R1:W-:Y:S02]  /*01a0*/  UTMACCTL.PF [UR6] ;  /* 0x00000000060079b9 */ /* 0x0003e40008040000 */
[----:B-1----:R-:W-:Y:S01]  /*01b0*/  NOP ;  /* 0x0000000000007918 */ /* 0x002fe20000000000 */
.L_x_1:
[----:B------:R-:W-:Y:S05]  /*01c0*/  BSYNC B0 ;  /* 0x0000000000007941 */ /* 0x000fea0003800000 */
.L_x_0:
[----:B------:R-:W1:Y:S01]  /*01d0*/  SHFL.IDX PT, R4, R0, RZ, 0x1f ;  /* 0x00001fff00047589 */ /* 0x000e6200000e0000 */
[----:B--2---:R-:W-:Y:S01]  /*01e0*/  R2UR UR4, R3 ;  /* 0x00000000030472ca */ /* 0x004fe200000e0000 */
[----:B------:R-:W-:Y:S02]  /*01f0*/  UISETP.NE.AND UP0, UPT, UR5, 0x1, UPT ;  /* 0x000000010500788c */ /* 0x000fe4000bf05270 */
[----:B------:R-:W-:-:S10]  /*0200*/  UISETP.NE.AND UP1, UPT, UR5, 0x2, UPT ;  /* 0x000000020500788c */ /* 0x000fd4000bf25270 */
[----:B------:R-:W-:Y:S02]  /*0210*/  UIADD3 UR10, UR4, -0x1, URZ ;  /* 0xffffffff040a7890 */ /* 0x000fe4000fffe03f */
[----:B------:R-:W-:Y:S01]  /*0220*/  MOV R19, UR4 ;  /* 0x0000000400137c02 */ /* 0x000fe20008000f00 */
[----:B------:R-:W-:Y:S02]  /*0230*/  UISETP.EQ.AND UP2, UPT, UR4, URZ, !UP0 ;  /* 0x0000003f0400728c */ /* 0x000fe4000c742270 */
[----:B------:R-:W-:Y:S02]  /*0240*/  UISETP.EQ.AND UP3, UPT, UR4, URZ, !UP1 ;  /* 0x0000003f0400728c */ /* 0x000fe4000cf62270 */
[----:B------:R-:W-:Y:S02]  /*0250*/  UISETP.GE.U32.AND UP4, UPT, UR10, 0x4, UPT ;  /* 0x000000040a00788c */ /* 0x000fe4000bf86070 */
[----:B------:R-:W-:Y:S01]  /*0260*/  USEL UR4, URZ, 0x1, !UP2 ;  /* 0x000000013f047887 */ /* 0x000fe2000d000000 */
[----:B-1----:R-:W-:Y:S01]  /*0270*/  ISETP.NE.AND P0, PT, R4, RZ, PT ;  /* 0x000000ff0400720c */ /* 0x002fe20003f05270 */
[----:B------:R-:W-:Y:S01]  /*0280*/  USEL UR6, URZ, 0x1, !UP3 ;  /* 0x000000013f067887 */ /* 0x000fe2000d800000 */
[----:B------:R-:W-:Y:S01]  /*0290*/  MOV R4, UR5 ;  /* 0x0000000500047c02 */ /* 0x000fe20008000f00 */
[----:B------:R-:W-:-:S02]  /*02a0*/  USEL UR7, UR4, 0x2, UP4 ;  /* 0x0000000204077887 */ /* 0x000fc4000a000000 */
[----:B------:R-:W-:-:S04]  /*02b0*/  USEL UR4, UR6, 0x2, UP4 ;  /* 0x0000000206047887 */ /* 0x000fc8000a000000 */
[----:B------:R-:W-:Y:S02]  /*02c0*/  MOV R18, UR7 ;  /* 0x0000000700127c02 */ /* 0x000fe40008000f00 */
[----:B------:R-:W-:Y:S02]  /*02d0*/  MOV R16, UR4 ;  /* 0x0000000400107c02 */ /* 0x000fe40008000f00 */
[----:B------:R-:W-:Y:S05]  /*02e0*/  @P0 BRA `(.L_x_2) ;  /* 0x0000000000480947 */ /* 0x000fea0003800000 */
[----:B------:R-:W1:Y:S01]  /*02f0*/  S2UR UR8, SR_CgaCtaId ;  /* 0x00000000000879c3 */ /* 0x000e620000008800 */
[----:B------:R-:W-:Y:S01]  /*0300*/  UMOV UR4, 0x400 ;  /* 0x0000040000047882 */ /* 0x000fe20000000000 */
[----:B------:R-:W-:Y:S01]  /*0310*/  UMOV UR5, 0x1 ;  /* 0x0000000100057882 */ /* 0x000fe20000000000 */
[----:B------:R-:W-:Y:S01]  /*0320*/  UMOV UR6, 0x80 ;  /* 0x0000008000067882 */ /* 0x000fe20000000000 */
[----:B------:R-:W-:Y:S01]  /*0330*/  ELECT P0, URZ, PT ;  /* 0x00000000003f782f */ /* 0x000fe20003800000 */
[----:B------:R-:W-:-:S04]  /*0340*/  UIADD3 UR6, -UR6, 0x100000, URZ ;  /* 0x0010000006067890 */ /* 0x000fc8000fffe13f */
[----:B------:R-:W-:Y:S02]  /*0350*/  USHF.L.U32 UR7, UR6, 0xb, URZ ;  /* 0x0000000b06077899 */ /* 0x000fe4000800063f */
[----:B------:R-:W-:Y:S02]  /*0360*/  USHF.L.U32 UR6, UR6, 0x1, URZ ;  /* 0x0000000106067899 */ /* 0x000fe4000800063f */
[----:B-1----:R-:W-:Y:S02]  /*0370*/  ULEA UR8, UR8, UR4, 0x18 ;  /* 0x0000000408087291 */ /* 0x002fe4000f8ec03f */
[----:B------:R-:W-:-:S04]  /*0380*/  UIADD3 UR4, -UR5, 0x100000, URZ ;  /* 0x0010000005047890 */ /* 0x000fc8000fffe13f */
[----:B------:R-:W-:Y:S02]  /*0390*/  USHF.L.U32 UR5, UR4, 0xb, URZ ;  /* 0x0000000b04057899 */ /* 0x000fe4000800063f */
[----:B------:R-:W-:Y:S01]  /*03a0*/  USHF.L.U32 UR4, UR4, 0x1, URZ ;  /* 0x0000000104047899 */ /* 0x000fe2000800063f */
[----:B------:R-:W1:Y:S11]  /*03b0*/  FENCE.VIEW.ASYNC.S ;  /* 0x00000000000073c6 */ /* 0x000e760000000000 */
[----:B-1----:R1:W2:Y:S01]  /*03c0*/  SYNCS.EXCH.64 URZ, [UR8+0x3c450], UR4 ;  /* 0x03c45004083f75b2 */ /* 0x0022a20008000100 */
[----:B------:R1:W3:Y:S01]  /*03d0*/  SYNCS.EXCH.64 URZ, [UR8+0x3c460], UR6 ;  /* 0x03c46006083f75b2 */ /* 0x0002e20008000100 */
[----:B------:R1:W4:Y:S01]  /*03e0*/  SYNCS.EXCH.64 URZ, [UR8+0x3c458], UR4 ;  /* 0x03c45804083f75b2 */ /* 0x0003220008000100 */
[----:B------:R1:W1:Y:S01]  /*03f0*/  SYNCS.EXCH.64 URZ, [UR8+0x3c468], UR6 ;  /* 0x03c46806083f75b2 */ /* 0x0002620008000100 */
[----:B------:R-:W-:Y:S01]  /*0400*/  NOP ;  /* 0x0000000000007918 */ /* 0x000fe20000000000 */
.L_x_2:
[----:B------:R-:W5:Y:S01]  /*0410*/  SHFL.IDX PT, R3, R0, RZ, 0x1f ;  /* 0x00001fff00037589 */ /* 0x000f6200000e0000 */
[----:B------:R-:W-:Y:S01]  /*0420*/  NOP ;  /* 0x0000000000007918 */ /* 0x000fe20000000000 */
[----:B-----5:R-:W-:-:S13]  /*0430*/  ISETP.NE.AND P0, PT, R3, RZ, PT ;  /* 0x000000ff0300720c */ /* 0x020fda0003f05270 */
[----:B------:R-:W-:Y:S05]  /*0440*/  @P0 BRA `(.L_x_3) ;  /* 0x0000000000600947 */ /* 0x000fea0003800000 */
[----:B-1----:R-:W1:Y:S01]  /*0450*/  S2UR UR5, SR_CgaCtaId ;  /* 0x00000000000579c3 */ /* 0x002e620000008800 */
[----:B------:R-:W-:Y:S01]  /*0460*/  UMOV UR4, 0x400 ;  /* 0x0000040000047882 */ /* 0x000fe20000000000 */
[----:B------:R-:W-:Y:S01]  /*0470*/  UMOV UR6, 0x1 ;  /* 0x0000000100067882 */ /* 0x000fe20000000000 */
[----:B------:R-:W-:Y:S01]  /*0480*/  UMOV UR9, 0x100 ;  /* 0x0000010000097882 */ /* 0x000fe20000000000 */
[----:B------:R-:W-:-:S04]  /*0490*/  UIADD3 UR6, -UR6, 0x100000, URZ ;  /* 0x0010000006067890 */ /* 0x000fc8000fffe13f */
[----:B------:R-:W-:Y:S02]  /*04a0*/  USHF.L.U32 UR7, UR6, 0xb, URZ ;  /* 0x0000000b06077899 */ /* 0x000fe4000800063f */
[----:B------:R-:W-:Y:S01]  /*04b0*/  USHF.L.U32 UR6, UR6, 0x1, URZ ;  /* 0x0000000106067899 */ /* 0x000fe2000800063f */
[----:B------:R-:W-:Y:S01]  /*04c0*/  ELECT P0, URZ, PT ;  /* 0x00000000003f782f */ /* 0x000fe20003800000 */
[----:B-1----:R-:W-:Y:S02]  /*04d0*/  ULEA UR8, UR5, UR4, 0x18 ;  /* 0x0000000405087291 */ /* 0x002fe4000f8ec03f */
[----:B------:R-:W-:-:S04]  /*04e0*/  UIADD3 UR4, -UR9, 0x100000, URZ ;  /* 0x0010000009047890 */ /* 0x000fc8000fffe13f */
[----:B------:R-:W-:Y:S02]  /*04f0*/  USHF.L.U32 UR5, UR4, 0xb, URZ ;  /* 0x0000000b04057899 */ /* 0x000fe4000800063f */
[----:B------:R-:W-:Y:S01]  /*0500*/  USHF.L.U32 UR4, UR4, 0x1, URZ ;  /* 0x0000000104047899 */ /* 0x000fe2000800063f */
[----:B------:R-:W1:Y:S03]  /*0510*/  FENCE.VIEW.ASYNC.S ;  /* 0x00000000000073c6 */ /* 0x000e660000000000 */
[----:B-1----:R1:W1:Y:S08]  /*0520*/  SYNCS.EXCH.64 URZ, [UR8+0x3c400], UR6 ;  /* 0x03c40006083f75b2 */ /* 0x0022700008000100 */
[----:B------:R1:W1:Y:S01]  /*0530*/  SYNCS.EXCH.64 URZ, [UR8+0x3c428], UR4 ;  /* 0x03c42804083f75b2 */ /* 0x0002620008000100 */
        /* <DEDUP_REMOVED lines=8> */
[----:B------:R-:W-:Y:S01]  /*05c0*/  NOP ;  /* 0x0000000000007918 */ /* 0x000fe20000000000 */
.L_x_3:
        /* <DEDUP_REMOVED lines=21> */
[----:B------:R-:W-:Y:S01]  /*0720*/  NOP ;  /* 0x0000000000007918 */ /* 0x000fe20000000000 */
.L_x_4:
[----:B------:R-:W5:Y:S01]  /*0730*/  SHFL.IDX PT, R3, R0, RZ, 0x1f ;  /* 0x00001fff00037589 */ /* 0x000f6200000e0000 */
[----:B------:R-:W-:Y:S01]  /*0740*/  ELECT P0, URZ, PT ;  /* 0x00000000003f782f */ /* 0x000fe20003800000 */
[----:B------:R-:W-:Y:S01]  /*0750*/  NOP ;  /* 0x0000000000007918 */ /* 0x000fe20000000000 */
[----:B-1----:R-:W-:Y:S02]  /*0760*/  UMOV UR4, 0x80 ;  /* 0x0000008000047882 */ /* 0x002fe40000000000 */
[C---:B-----5:R-:W-:Y:S02]  /*0770*/  ISETP.NE.OR P0, PT, R3.reuse, RZ, !P0 ;  /* 0x000000ff0300720c */ /* 0x060fe40004705670 */
[----:B------:R-:W-:-:S11]  /*0780*/  ISETP.NE.AND P3, PT, R3, RZ, PT ;  /* 0x000000ff0300720c */ /* 0x000fd60003f65270 */
[----:B------:R-:W-:Y:S01]  /*0790*/  VOTEU.ALL UP2, P0 ;  /* 0x00000000003f7886 */ /* 0x000fe20000040000 */
[----:B------:R-:W-:Y:S01]  /*07a0*/  VOTEU.ALL UP3, P0 ;  /* 0x00000000003f7886 */ /* 0x000fe20000060000 */
[----:B------:R-:W-:Y:S01]  /*07b0*/  VOTEU.ALL UP4, P0 ;  /* 0x00000000003f7886 */ /* 0x000fe20000080000 */
[----:B------:R-:W-:Y:S02]  /*07c0*/  VOTEU.ALL UP5, P0 ;  /* 0x00000000003f7886 */ /* 0x000fe400000a0000 */
[----:B------:R-:W1:Y:S01]  /*07d0*/  @!UP2 S2UR UR7, SR_CgaCtaId ;  /* 0x000000000007a9c3 */ /* 0x000e620000008800 */
[----:B------:R-:W-:Y:S01]  /*07e0*/  @!UP2 UMOV UR6, 0x400 ;  /* 0x000004000006a882 */ /* 0x000fe20000000000 */
[----:B------:R-:W-:-:S04]  /*07f0*/  @!UP2 UIADD3 UR4, -UR4, 0x100000, URZ ;  /* 0x001000000404a890 */ /* 0x000fc8000fffe13f */
[----:B------:R-:W-:Y:S02]  /*0800*/  @!UP2 USHF.L.U32 UR5, UR4, 0xb, URZ ;  /* 0x0000000b0405a899 */ /* 0x000fe4000800063f */
[----:B------:R-:W-:Y:S02]  /*0810*/  @!UP2 USHF.L.U32 UR4, UR4, 0x1, URZ ;  /* 0x000000010404a899 */ /* 0x000fe4000800063f */
[----:B-1----:R-:W-:Y:S01]  /*0820*/  @!UP2 ULEA UR6, UR7, UR6, 0x18 ;  /* 0x000000060706a291 */ /* 0x002fe2000f8ec03f */
[----:B------:R-:W-:Y:S01]  /*0830*/  VOTEU.ALL UP2, P0 ;  /* 0x00000000003f7886 */ /* 0x000fe20000040000 */
[----:B------:R-:W1:Y:S10]  /*0840*/  FENCE.VIEW.ASYNC.S ;  /* 0x00000000000073c6 */ /* 0x000e740000000000 */
[----:B-1----:R1:W1:Y:S01]  /*0850*/  @!UP2 SYNCS.EXCH.64 URZ, [UR6+0x3c490], UR4 ;  /* 0x03c49004063fa5b2 */ /* 0x0022620008000100 */
[----:B------:R1:W1:Y:S01]  /*0860*/  @!UP3 SYNCS.EXCH.64 URZ, [UR6+0x3c498], UR4 ;  /* 0x03c49804063fb5b2 */ /* 0x0002620008000100 */
[----:B------:R1:W1:Y:S01]  /*0870*/  @!UP4 SYNCS.EXCH.64 URZ, [UR6+0x3c4a0], UR4 ;  /* 0x03c4a004063fc5b2 */ /* 0x0002620008000100 */
[----:B------:R1:W1:Y:S01]  /*0880*/  @!UP5 SYNCS.EXCH.64 URZ, [UR6+0x3c4a8], UR4 ;  /* 0x03c4a804063fd5b2 */ /* 0x0002620008000100 */
[----:B------:R-:W-:Y:S01]  /*0890*/  NOP ;  /* 0x0000000000007918 */ /* 0x000fe20000000000 */
[----:B------:R-:W-:Y:S05]  /*08a0*/  @P3 BRA `(.L_x_5) ;  /* 0x0000000000583947 */ /* 0x000fea0003800000 */
[----:B-1----:R-:W1:Y:S01]  /*08b0*/  S2UR UR5, SR_CgaCtaId ;  /* 0x00000000000579c3 */ /* 0x002e620000008800 */
[----:B------:R-:W-:Y:S01]  /*08c0*/  UMOV UR4, 0x400 ;  /* 0x0000040000047882 */ /* 0x000fe20000000000 */
[----:B------:R-:W-:Y:S01]  /*08d0*/  UMOV UR6, 0x20 ;  /* 0x0000002000067882 */ /* 0x000fe20000000000 */
[----:B------:R-:W-:Y:S01]  /*08e0*/  UMOV UR7, 0x80 ;  /* 0x0000008000077882 */ /* 0x000fe20000000000 */
[----:B------:R-:W-:Y:S01]  /*08f0*/  ELECT P0, URZ, PT ;  /* 0x00000000003f782f */ /* 0x000fe20003800000 */
[----:B-1----:R-:W-:Y:S02]  /*0900*/  ULEA UR8, UR5, UR4, 0x18 ;  /* 0x0000000405087291 */ /* 0x002fe4000f8ec03f */
[----:B------:R-:W-:-:S04]  /*0910*/  UIADD3 UR4, -UR6, 0x100000, URZ ;  /* 0x0010000006047890 */ /* 0x000fc8000fffe13f */
[----:B------:R-:W-:Y:S02]  /*0920*/  USHF.L.U32 UR5, UR4, 0xb, URZ ;  /* 0x0000000b04057899 */ /* 0x000fe4000800063f */
[----:B------:R-:W-:Y:S02]  /*0930*/  USHF.L.U32 UR4, UR4, 0x1, URZ ;  /* 0x0000000104047899 */ /* 0x000fe4000800063f */
        /* <DEDUP_REMOVED lines=13> */
.L_x_5:
[----:B------:R-:W-:Y:S01]  /*0a10*/  VOTEU.ANY UP2, P2 ;  /* 0x00000000003f7886 */ /* 0x000fe20001040100 */
[----:B-1----:R-:W-:Y:S01]  /*0a20*/  R2UR UR8, R19 ;  /* 0x00000000130872ca */ /* 0x002fe200000e0000 */
[----:B------:R-:W-:Y:S01]  /*0a30*/  UMOV UR4, 0x40 ;  /* 0x0000004000047882 */ /* 0x000fe20000000000 */
[----:B------:R-:W-:Y:S01]  /*0a40*/  NOP ;  /* 0x0000000000007918 */ /* 0x000fe20000000000 */
[----:B------:R-:W-:Y:S01]  /*0a50*/  ISETP.EQ.AND P0, PT, R4, 0x2, P1 ;  /* 0x000000020400780c */ /* 0x000fe20000f02270 */
[----:B------:R-:W1:Y:S01]  /*0a60*/  @UP2 S2UR UR7, SR_CgaCtaId ;  /* 0x00000000000729c3 */ /* 0x000e620000008800 */
[----:B------:R-:W-:Y:S01]  /*0a70*/  @UP2 UMOV UR6, 0x400 ;  /* 0x0000040000062882 */ /* 0x000fe20000000000 */
[----:B------:R-:W-:-:S04]  /*0a80*/  @UP2 UIADD3 UR4, -UR4, 0x100000, URZ ;  /* 0x0010000004042890 */ /* 0x000fc8000fffe13f */
[----:B------:R-:W-:Y:S02]  /*0a90*/  @UP2 USHF.L.U32 UR5, UR4, 0xb, URZ ;  /* 0x0000000b04052899 */ /* 0x000fe4000800063f */
[----:B------:R-:W-:Y:S01]  /*0aa0*/  @UP2 USHF.L.U32 UR4, UR4, 0x1, URZ ;  /* 0x0000000104042899 */ /* 0x000fe2000800063f */
[----:B------:R-:W-:Y:S01]  /*0ab0*/  ISETP.NE.AND P3, PT, RZ, UR8, PT ;  /* 0x00000008ff007c0c */ /* 0x000fe2000bf65270 */
[----:B-1----:R-:W-:Y:S01]  /*0ac0*/  @UP2 ULEA UR6, UR7, UR6, 0x18 ;  /* 0x0000000607062291 */ /* 0x002fe2000f8ec03f */
[----:B------:R-:W-:Y:S01]  /*0ad0*/  VOTEU.ANY UP2, P2 ;  /* 0x00000000003f7886 */ /* 0x000fe20001040100 */
[----:B------:R-:W-:Y:S01]  /*0ae0*/  ISETP.EQ.AND P2, PT, R4, 0x1, P1 ;  /* 0x000000010400780c */ /* 0x000fe20000f42270 */
[----:B------:R-:W1:Y:S09]  /*0af0*/  FENCE.VIEW.ASYNC.S ;  /* 0x00000000000073c6 */ /* 0x000e720000000000 */
[----:B-1----:R1:W2:Y:S01]  /*0b00*/  @UP2 SYNCS.EXCH.64 URZ, [UR6+0x3c4b0], UR4 ;  /* 0x03c4b004063f25b2 */ /* 0x0022a20008000100 */
[----:B------:R-:W-:Y:S01]  /*0b10*/  NOP ;  /* 0x0000000000007918 */ /* 0x000fe20000000000 */
[----:B--234-:R-:W-:Y:S06]  /*0b20*/  BAR.SYNC.DEFER_BLOCKING 0x0 ;  /* 0x0000000000007b1d */ /* 0x01cfec0000010000 */
[----:B------:R-:W-:Y:S05]  /*0b30*/  @!P3 BRA `(.L_x_6) ;  /* 0x000000a8004cb947 */ /* 0x000fea0003800000 */
[----:B------:R-:W-:-:S06]  /*0b40*/  UISETP.GT.U32.AND UP0, UPT, UR10, 0x3, UPT ;  /* 0x000000030a00788c */ /* 0x000fcc000bf04070 */
[----:B------:R-:W-:-:S13]  /*0b50*/  PLOP3.LUT P0, PT, PT, PT, UP0, 0x80, 0x0 ;  /* 0x000000000000781c */ /* 0x000fda0003f0f008 */
[----:B-1----:R-:W-:Y:S05]  /*0b60*/  @P0 EXIT ;  /* 0x000000000000094d */ /* 0x002fea0003800000 */
.L_x_7:
[----:B------:R-:W-:-:S08]  /*0b70*/  NOP ;  /* 0x0000000000007918 */ /* 0x000fd00000000000 */
[----:B------:R-:W1:Y:S02]  /*0b80*/  USETMAXREG.TRY_ALLOC.CTAPOOL UP0, 0xf0 ;  /* 0x000000f0000079c8 */ /* 0x000e640008000600 */
[----:B-1----:R-:W-:-:S13]  /*0b90*/  PLOP3.LUT P0, PT, PT, PT, UP0, 0x80, 0x0 ;  /* 0x000000000000781c */ /* 0x002fda0003f0f008 */
[----:B------:R-:W-:Y:S05]  /*0ba0*/  @!P0 BRA `(.L_x_7) ;  /* 0xfffffffc00f08947 */ /* 0x000fea000383ffff */
[----:B------:R-:W-:Y:S02]  /*0bb0*/  ULDC UR4, c[0x0][0xa00] ;  /* 0x0002800000047ab9 */ /* 0x000fe40000000800 */
[----:B------:R-:W-:-:S13]  /*0bc0*/  ISETP.GE.AND P0, PT, R17, UR4, PT ;  /* 0x0000000411007c0c */ /* 0x000fda000bf06270 */
[----:B------:R-:W-:Y:S05]  /*0bd0*/  @P0 EXIT ;  /* 0x000000000000094d */ /* 0x000fea0003800000 */
[----:B------:R-:W-:Y:S01]  /*0be0*/  SHF.R.S32.HI R3, RZ, 0x1f, R2 ;  /* 0x0000001fff037819 */ /* 0x000fe20000011402 */
[----:B------:R-:W-:Y:S01]  /*0bf0*/  UMOV UR61, URZ ;  /* 0x0000003f003d7c82 */ /* 0x000fe20008000000 */
[----:B------:R-:W-:Y:S01]  /*0c00*/  R2UR UR4, R19 ;  /* 0x00000000130472ca */ /* 0x000fe200000e0000 */
[----:B------:R-:W-:Y:S01]  /*0c10*/  UMOV UR37, URZ ;  /* 0x0000003f00257c82 */ /* 0x000fe20008000000 */
[----:B------:R-:W-:Y:S02]  /*0c20*/  LEA.HI R3, R3, R2, RZ, 0x7 ;  /* 0x0000000203037211 */ /* 0x000fe400078f38ff */
[----:B------:R-:W-:Y:S02]  /*0c30*/  R2UR UR5, R18 ;  /* 0x00000000120572ca */ /* 0x000fe400000e0000 */
[----:B------:R-:W-:Y:S02]  /*0c40*/  LOP3.LUT R3, R3, 0xffffff80, RZ, 0xc0, !PT ;  /* 0xffffff8003037812 */ /* 0x000fe400078ec0ff */
[----:B------:R-:W-:-:S02]  /*0c50*/  MOV R23, RZ ;  /* 0x000000ff00177202 */ /* 0x000fc40000000f00 */
[----:B------:R-:W-:-:S03]  /*0c60*/  IADD3 R3, -R3, R2, RZ ;  /* 0x0000000203037210 */ /* 0x000fc60007ffe1ff */
[----:B------:R-:W-:Y:S01]  /*0c70*/  UISETP.NE.AND UP0, UPT, UR4, 0x1, UPT ;  /* 0x000000010400788c */ /* 0x000fe2000bf05270 */
[----:B------:R-:W-:-:S03]  /*0c80*/  SHF.R.S32.HI R0, RZ, 0x1f, R3 ;  /* 0x0000001fff007819 */ /* 0x000fc60000011403 */
[----:B------:R-:W-:Y:S01]  /*0c90*/  USEL UR4, URZ, 0x1, UP0 ;  /* 0x000000013f047887 */ /* 0x000fe20008000000 */
[CC--:B------:R-:W-:Y:S01]  /*0ca0*/  LEA.HI R4, R0.reuse, R3.reuse, RZ, 0x2 ;  /* 0x0000000300047211 */ /* 0x0c0fe200078f10ff */
[----:B------:R-:W-:Y:S01]  /*0cb0*/  ULOP3.LUT UR6, UR5, 0x1, URZ, 0xfc, !UPT ;  /* 0x0000000105067892 */ /* 0x000fe2000f8efc3f */
[----:B------:R-:W-:Y:S02]  /*0cc0*/  LEA.HI R0, R0, R3, RZ, 0x5 ;  /* 0x0000000300007211 */ /* 0x000fe400078f28ff */
[--C-:B------:R-:W-:Y:S01]  /*0cd0*/  SHF.R.S32.HI R5, RZ, 0x2, R4.reuse ;  /* 0x00000002ff057819 */ /* 0x100fe20000011404 */
[----:B------:R-:W-:Y:S01]  /*0ce0*/  UMOV UR5, URZ ;  /* 0x0000003f00057c82 */ /* 0x000fe20008000000 */
[----:B------:R-:W-:Y:S02]  /*0cf0*/  SHF.R.S32.HI R6, RZ, 0x1f, R4 ;  /* 0x0000001fff067819 */ /* 0x000fe40000011404 */
[----:B------:R-:W-:Y:S02]  /*0d00*/  LOP3.LUT R4, R4, 0x7ffffffc, RZ, 0xc0, !PT ;  /* 0x7ffffffc04047812 */ /* 0x000fe400078ec0ff */
[----:B------:R-:W-:-:S02]  /*0d10*/  LEA.HI R6, R6, R5, RZ, 0x3 ;  /* 0x0000000506067211 */ /* 0x000fc400078f18ff */
[----:B------:R-:W-:Y:S02]  /*0d20*/  SHF.R.S32.HI R0, RZ, 0x5, R0 ;  /* 0x00000005ff007819 */ /* 0x000fe40000011400 */
[----:B------:R-:W-:Y:S02]  /*0d30*/  LOP3.LUT R6, R6, 0xfffffff8, RZ, 0xc0, !PT ;  /* 0xfffffff806067812 */ /* 0x000fe400078ec0ff */
[----:B------:R-:W-:Y:S02]  /*0d40*/  IADD3 R4, R3, -R4, RZ ;  /* 0x8000000403047210 */ /* 0x000fe40007ffe0ff */
[----:B------:R-:W-:Y:S02]  /*0d50*/  IADD3 R185, R5, -R6, RZ ;  /* 0x8000000605b97210 */ /* 0x000fe40007ffe0ff */
[----:B------:R-:W-:Y:S02]  /*0d60*/  MOV R190, UR6 ;  /* 0x0000000600be7c02 */ /* 0x000fe40008000f00 */
[----:B------:R-:W-:Y:S01]  /*0d70*/  MOV R184, UR4 ;  /* 0x0000000400b87c02 */ /* 0x000fe20008000f00 */
[----:B------:R-:W-:Y:S01]  /*0d80*/  IMAD R185, R0, 0x10, R185 ;  /* 0x0000001000b97824 */ /* 0x000fe200078e02b9 */
[----:B------:R-:W-:-:S02]  /*0d90*/  MOV R189, UR5 ;  /* 0x0000000500bd7c02 */ /* 0x000fc40008000f00 */
[----:B------:R-:W-:-:S07]  /*0da0*/  SHF.L.U32 R186, R4, 0x1, RZ ;  /* 0x0000000104ba7819 */ /* 0x000fce00000006ff */
.L_x_87:
[----:B------:R-:W-:Y:S01]  /*0db0*/  ULDC UR9, c[0x0][0xa04] ;  /* 0x0002810000097ab9 */ /* 0x000fe20000000800 */
[----:B------:R-:W-:Y:S01]  /*0dc0*/  R2UR UR8, R17 ;  /* 0x00000000110872ca */ /* 0x000fe200000e0000 */
[----:B------:R-:W-:Y:S01]  /*0dd0*/  UISETP.NE.AND UP0, UPT, UR9, 0x1, UPT ;  /* 0x000000010900788c */ /* 0x000fe2000bf05270 */
[----:B------:R-:W-:Y:S01]  /*0de0*/  R2UR UR12, R19 ;  /* 0x00000000130c72ca */ /* 0x000fe200000e0000 */
[----:B------:R-:W-:Y:S01]  /*0df0*/  ULDC UR4, c[0x0][0xa10] ;  /* 0x0002840000047ab9 */ /* 0x000fe20000000800 */
[----:B------:R-:W-:Y:S01]  /*0e00*/  ULDC UR36, c[0x0][0xa1c] ;  /* 0x0002870000247ab9 */ /* 0x000fe20000000800 */
[----:B------:R-:W-:-:S07]  /*0e10*/  UISETP.NE.AND UP1, UPT, UR4, 0x1, UPT ;  /* 0x000000010400788c */ /* 0x000fce000bf25270 */
[----:B------:R-:W-:Y:S01]  /*0e20*/  @UP0 ULDC.64 UR6, c[0x0][0xa08] ;  /* 0x0002820000060ab9 */ /* 0x000fe20000000a00 */
[----:B------:R-:W-:Y:S01]  /*0e30*/  UMOV UR11, UR8 ;  /* 0x00000008000b7c82 */ /* 0x000fe20008000000 */
[----:B------:R-:W-:Y:S02]  /*0e40*/  UIMAD.WIDE.U32 UR4, UR8, UR6, URZ ;  /* 0x00000006080472a5 */ /* 0x000fe4000f8e003f */
[----:B------:R-:W-:Y:S02]  /*0e50*/  UISETP.NE.AND UP2, UPT, UR12, 0x1, UPT ;  /* 0x000000010c00788c */ /* 0x000fe4000bf45270 */
[----:B------:R-:W-:Y:S02]  /*0e60*/  @UP0 USHF.R.U32.HI UR11, URZ, UR7, UR5 ;  /* 0x000000073f0b0299 */ /* 0x000fe40008011605 */
[----:B------:R-:W-:Y:S01]  /*0e70*/  UISETP.NE.AND UP0, UPT, UR36, 0x1, UPT ;  /* 0x000000012400788c */ /* 0x000fe2000bf05270 */
[----:B------:R-:W-:Y:S01]  /*0e80*/  @UP1 ULDC UR4, c[0x0][0xa14] ;  /* 0x0002850000041ab9 */ /* 0x000fe20000000800 */
[----:B------:R-:W-:Y:S01]  /*0e90*/  @UP1 ULDC UR6, c[0x0][0xa18] ;  /* 0x0002860000061ab9 */ /* 0x000fe20000000800 */
[----:B------:R-:W-:Y:S01]  /*0ea0*/  UIMAD.WIDE.U32 UR4, UR11, UR4, URZ ;  /* 0x000000040b0472a5 */ /* 0x000fe2000f8e003f */
[----:B------:R-:W-:Y:S01]  /*0eb0*/  PLOP3.LUT P0, PT, PT, PT, UP2, 0x80, 0x0 ;  /* 0x000000000000781c */ /* 0x000fe20003f0f028 */
[----:B------:R-:W-:Y:S01]  /*0ec0*/  UMOV UR10, UR11 ;  /* 0x0000000b000a7c82 */ /* 0x000fe20008000000 */
[----:B------:R-:W-:Y:S01]  /*0ed0*/  IADD3 R0, RZ, -UR11, RZ ;  /* 0x8000000bff007c10 */ /* 0x000fe2000fffe0ff */
[----:B------:R-:W-:Y:S01]  /*0ee0*/  @UP1 USHF.R.U32.HI UR10, URZ, UR6, UR5 ;  /* 0x000000063f0a1299 */ /* 0x000fe20008011605 */
[----:B------:R-:W-:-:S03]  /*0ef0*/  MOV R188, UR11 ;  /* 0x0000000b00bc7c02 */ /* 0x000fc60008000f00 */
[----:B------:R-:W-:Y:S01]  /*0f00*/  @UP0 ULDC.64 UR6, c[0x0][0xa20] ;  /* 0x0002880000060ab9 */ /* 0x000fe20000000a00 */
[----:B------:R-:W-:Y:S01]  /*0f10*/  IMAD R0, R0, UR9, R17 ;  /* 0x0000000900007c24 */ /* 0x000fe2000f8e0211 */
[----:B------:R-:W-:Y:S02]  /*0f20*/  UIMAD.WIDE.U32 UR4, UR10, UR6, URZ ;  /* 0x000000060a0472a5 */ /* 0x000fe4000f8e003f */
[----:B------:R-:W-:Y:S01]  /*0f30*/  MOV R187, UR10 ;  /* 0x0000000a00bb7c02 */ /* 0x000fe20008000f00 */
[----:B------:R-:W-:Y:S01]  /*0f40*/  UMOV UR6, UR10 ;  /* 0x0000000a00067c82 */ /* 0x000fe20008000000 */
[----:B------:R-:W-:-:S04]  /*0f50*/  @UP0 USHF.R.U32.HI UR6, URZ, UR7, UR5 ;  /* 0x000000073f060299 */ /* 0x000fc80008011605 */
[----:B------:R-:W-:-:S04]  /*0f60*/  UIADD3 UR4, -UR6, URZ, URZ ;  /* 0x0000003f06047290 */ /* 0x000fc8000fffe13f */
[----:B------:R-:W-:Y:S01]  /*0f70*/  UIMAD UR36, UR36, UR4, UR10 ;  /* 0x00000004242472a4 */ /* 0x000fe2000f8e020a */
[----:B--2-4-:R-:W-:Y:S11]  /*0f80*/  @!P0 BRA `(.L_x_8) ;  /* 0x00000000008c8947 */ /* 0x014ff60003800000 */
[----:B------:R-:W-:-:S13]  /*0f90*/  R2UR UR4, R19 ;  /* 0x00000000130472ca */ /* 0x000fda00000e0000 */
[----:B------:R-:W-:-:S06]  /*0fa0*/  UISETP.NE.AND UP0, UPT, UR4, 0x2, UPT ;  /* 0x000000020400788c */ /* 0x000fcc000bf05270 */
[----:B------:R-:W-:-:S13]  /*0fb0*/  PLOP3.LUT P1, PT, PT, PT, UP0, 0x80, 0x0 ;  /* 0x000000000000781c */ /* 0x000fda0003f2f008 */
[----:B------:R-:W-:Y:S05]  /*0fc0*/  @!P1 BRA `(.L_x_9) ;  /* 0x00000000005c9947 */ /* 0x000fea0003800000 */
[----:B------:R-:W-:-:S13]  /*0fd0*/  R2UR UR4, R19 ;  /* 0x00000000130472ca */ /* 0x000fda00000e0000 */
[----:B------:R-:W-:-:S06]  /*0fe0*/  UISETP.NE.AND UP0, UPT, UR4, 0x3, UPT ;  /* 0x000000030400788c */ /* 0x000fcc000bf05270 */
[----:B------:R-:W-:-:S13]  /*0ff0*/  PLOP3.LUT P1, PT, PT, PT, UP0, 0x80, 0x0 ;  /* 0x000000000000781c */ /* 0x000fda0003f2f008 */
[----:B------:R-:W-:Y:S05]  /*1000*/  @!P1 BRA `(.L_x_10) ;  /* 0x0000000000309947 */ /* 0x000fea0003800000 */
[----:B------:R-:W-:-:S13]  /*1010*/  R2UR UR4, R19 ;  /* 0x00000000130472ca */ /* 0x000fda00000e0000 */
[----:B------:R-:W-:-:S06]  /*1020*/  UISETP.NE.AND UP0, UPT, UR4, 0x4, UPT ;  /* 0x000000040400788c */ /* 0x000fcc000bf05270 */
[----:B------:R-:W-:-:S13]  /*1030*/  PLOP3.LUT P1, PT, PT, PT, UP0, 0x80, 0x0 ;  /* 0x000000000000781c */ /* 0x000fda0003f2f008 */
[----:B------:R-:W-:Y:S05]  /*1040*/  @P1 BRA `(.L_x_11) ;  /* 0x0000000000741947 */ /* 0x000fea0003800000 */
[----:B------:R-:W-:Y:S01]  /*1050*/  R2UR UR5, R189 ;  /* 0x00000000bd0572ca */ /* 0x000fe200000e0000 */
[----:B------:R-:W-:Y:S02]  /*1060*/  UIADD3 UR4, UR61, -0x1, URZ ;  /* 0xffffffff3d047890 */ /* 0x000fe4000fffe03f */
[----:B------:R-:W-:Y:S02]  /*1070*/  ULOP3.LUT UR61, UR61, 0x1, URZ, 0xc, !UPT ;  /* 0x000000013d3d7892 */ /* 0x000fe4000f8e0c3f */
[----:B------:R-:W-:-:S04]  /*1080*/  ULOP3.LUT UR4, UR4, 0x2, URZ, 0xc0, !UPT ;  /* 0x0000000204047892 */ /* 0x000fc8000f8ec03f */
[----:B------:R-:W-:-:S04]  /*1090*/  USHF.R.U32.HI UR4, URZ, 0x1, UR4 ;  /* 0x000000013f047899 */ /* 0x000fc80008011604 */
[----:B------:R-:W-:-:S06]  /*10a0*/  ULOP3.LUT UR5, UR5, UR4, URZ, 0x3c, !UPT ;  /* 0x0000000405057292 */ /* 0x000fcc000f8e3c3f */
[----:B------:R-:W-:Y:S01]  /*10b0*/  IMAD.U32 R189, RZ, RZ, UR5 ;  /* 0x00000005ffbd7e24 */ /* 0x000fe2000f8e00ff */
[----:B------:R-:W-:Y:S06]  /*10c0*/  BRA `(.L_x_11) ;  /* 0x0000000000547947 */ /* 0x000fec0003800000 */
.L_x_10:
[----:B------:R-:W-:Y:S01]  /*10d0*/  R2UR UR5, R189 ;  /* 0x00000000bd0572ca */ /* 0x000fe200000e0000 */
[----:B------:R-:W-:Y:S02]  /*10e0*/  ULOP3.LUT UP0, URZ, UR61, 0x2, URZ, 0xc0, !UPT ;  /* 0x000000023d3f7892 */ /* 0x000fe4000f80c03f */
[----:B------:R-:W-:Y:S02]  /*10f0*/  ULOP3.LUT UR61, UR61, 0x1, URZ, 0xc0, !UPT ;  /* 0x000000013d3d7892 */ /* 0x000fe4000f8ec03f */
[----:B------:R-:W-:-:S08]  /*1100*/  USEL UR4, URZ, 0x1, UP0 ;  /* 0x000000013f047887 */ /* 0x000fd00008000000 */
[----:B------:R-:W-:-:S06]  /*1110*/  ULOP3.LUT UR5, UR5, UR4, URZ, 0x3c, !UPT ;  /* 0x0000000405057292 */ /* 0x000fcc000f8e3c3f */
[----:B------:R-:W-:Y:S01]  /*1120*/  MOV R189, UR5 ;  /* 0x0000000500bd7c02 */ /* 0x000fe20008000f00 */
[----:B------:R-:W-:Y:S06]  /*1130*/  BRA `(.L_x_11) ;  /* 0x0000000000387947 */ /* 0x000fec0003800000 */
.L_x_9:
[----:B------:R-:W-:Y:S01]  /*1140*/  R2UR UR5, R189 ;  /* 0x00000000bd0572ca */ /* 0x000fe200000e0000 */
[----:B------:R-:W-:Y:S02]  /*1150*/  UIADD3 UR4, UR61, 0x1, URZ ;  /* 0x000000013d047890 */ /* 0x000fe4000fffe03f */
[----:B------:R-:W-:Y:S02]  /*1160*/  ULOP3.LUT UR61, UR61, 0x1, URZ, 0xc, !UPT ;  /* 0x000000013d3d7892 */ /* 0x000fe4000f8e0c3f */
[----:B------:R-:W-:-:S04]  /*1170*/  UISETP.GT.U32.AND UP0, UPT, UR4, 0x1, UPT ;  /* 0x000000010400788c */ /* 0x000fc8000bf04070 */
[----:B------:R-:W-:-:S04]  /*1180*/  USEL UR4, URZ, 0x1, !UP0 ;  /* 0x000000013f047887 */ /* 0x000fc8000c000000 */
[----:B------:R-:W-:-:S06]  /*1190*/  ULOP3.LUT UR5, UR5, UR4, URZ, 0x3c, !UPT ;  /* 0x0000000405057292 */ /* 0x000fcc000f8e3c3f */
[----:B------:R-:W-:Y:S01]  /*11a0*/  MOV R189, UR5 ;  /* 0x0000000500bd7c02 */ /* 0x000fe20008000f00 */
[----:B------:R-:W-:Y:S06]  /*11b0*/  BRA `(.L_x_11) ;  /* 0x0000000000187947 */ /* 0x000fec0003800000 */
.L_x_8:
[----:B------:R-:W-:Y:S01]  /*11c0*/  R2UR UR5, R189 ;  /* 0x00000000bd0572ca */ /* 0x000fe200000e0000 */
[----:B------:R-:W-:Y:S02]  /*11d0*/  UISETP.GT.U32.AND UP0, UPT, UR61, 0x1, UPT ;  /* 0x000000013d00788c */ /* 0x000fe4000bf04070 */
[----:B------:R-:W-:Y:S02]  /*11e0*/  ULOP3.LUT UR61, UR61, 0x1, URZ, 0xc0, !UPT ;  /* 0x000000013d3d7892 */ /* 0x000fe4000f8ec03f */
[----:B------:R-:W-:-:S08]  /*11f0*/  USEL UR4, URZ, 0x1, !UP0 ;  /* 0x000000013f047887 */ /* 0x000fd0000c000000 */
[----:B------:R-:W-:-:S06]  /*1200*/  ULOP3.LUT UR5, UR5, UR4, URZ, 0x3c, !UPT ;  /* 0x0000000405057292 */ /* 0x000fcc000f8e3c3f */
[----:B------:R-:W-:-:S07]  /*1210*/  MOV R189, UR5 ;  /* 0x0000000500bd7c02 */ /* 0x000fce0008000f00 */
.L_x_11:
        /* <DEDUP_REMOVED lines=9> */
[----:B------:R-:W-:Y:S02]  /*12b0*/  R2UR UR4, R19 ;  /* 0x00000000130472ca */ /* 0x000fe400000e0000 */
[----:B------:R-:W-:-:S11]  /*12c0*/  R2UR UR60, R0 ;  /* 0x00000000003c72ca */ /* 0x000fd600000e0000 */
[----:B------:R-:W-:-:S06]  /*12d0*/  UISETP.NE.AND UP0, UPT, UR4, 0x4, UPT ;  /* 0x000000040400788c */ /* 0x000fcc000bf05270 */
[----:B------:R-:W-:-:S13]  /*12e0*/  PLOP3.LUT P0, PT, PT, PT, UP0, 0x80, 0x0 ;  /* 0x000000000000781c */ /* 0x000fda0003f0f008 */
[----:B------:R-:W-:Y:S05]  /*12f0*/  @P0 BRA `(.L_x_15) ;  /* 0x00000000002c0947 */ /* 0x000fea0003800000 */
[----:B------:R-:W-:-:S04]  /*1300*/  LEA R3, R0, 0x3, 0x1 ;  /* 0x0000000300037811 */ /* 0x000fc800078e08ff */
[----:B------:R-:W-:Y:S01]  /*1310*/  R2UR UR60, R3 ;  /* 0x00000000033c72ca */ /* 0x000fe200000e0000 */
[----:B------:R-:W-:-:S14]  /*1320*/  BRA `(.L_x_15) ;  /* 0x0000000000207947 */ /* 0x000fdc0003800000 */
.L_x_14:
[----:B------:R-:W-:-:S04]  /*1330*/  LEA R3, R0, 0x2, 0x1 ;  /* 0x0000000200037811 */ /* 0x000fc800078e08ff */
[----:B------:R-:W-:Y:S01]  /*1340*/  R2UR UR60, R3 ;  /* 0x00000000033c72ca */ /* 0x000fe200000e0000 */
[----:B------:R-:W-:-:S14]  /*1350*/  BRA `(.L_x_15) ;  /* 0x0000000000147947 */ /* 0x000fdc0003800000 */
.L_x_13:
[----:B------:R-:W-:-:S04]  /*1360*/  LEA R3, R0, 0x1, 0x1 ;  /* 0x0000000100037811 */ /* 0x000fc800078e08ff */
[----:B------:R-:W-:Y:S01]  /*1370*/  R2UR UR60, R3 ;  /* 0x00000000033c72ca */ /* 0x000fe200000e0000 */
[----:B------:R-:W-:-:S14]  /*1380*/  BRA `(.L_x_15) ;  /* 0x0000000000087947 */ /* 0x000fdc0003800000 */
.L_x_12:
[----:B------:R-:W-:-:S04]  /*1390*/  SHF.L.U32 R3, R0, 0x1, RZ ;  /* 0x0000000100037819 */ /* 0x000fc800000006ff */
[----:B------:R-:W-:-:S15]  /*13a0*/  R2UR UR60, R3 ;  /* 0x00000000033c72ca */ /* 0x000fde00000e0000 */
.L_x_15:
[----:B------:R-:W-:Y:S01]  /*13b0*/  R2UR UR5, R16 ;  /* 0x00000000100572ca */ /* 0x000fe200000e0000 */
[----:B------:R-:W-:Y:S01]  /*13c0*/  ULDC UR4, c[0x0][0x28c] ;  /* 0x0000a30000047ab9 */ /* 0x000fe20000000800 */
[----:B------:R-:W-:Y:S01]  /*13d0*/  LEA R0, R0, 0xbf, 0x7 ;  /* 0x000000bf00007811 */ /* 0x000fe200078e38ff */
[----:B------:R-:W-:-:S03]  /*13e0*/  UIADD3 UR4, UR4, 0x3f, URZ ;  /* 0x0000003f04047890 */ /* 0x000fc6000fffe03f */
[----:B------:R-:W-:-:S04]  /*13f0*/  SHF.R.S32.HI R3, RZ, 0x1f, R0 ;  /* 0x0000001fff037819 */ /* 0x000fc80000011400 */
[----:B------:R-:W-:-:S03]  /*1400*/  LEA.HI R3, R3, R0, RZ, 0x6 ;  /* 0x0000000003037211 */ /* 0x000fc600078f30ff */
[----:B------:R-:W-:Y:S01]  /*1410*/  ULOP3.LUT UR6, UR5, 0x1, URZ, 0xfc, !UPT ;  /* 0x0000000105067892 */ /* 0x000fe2000f8efc3f */
[----:B------:R-:W-:Y:S01]  /*1420*/  SHF.R.S32.HI R3, RZ, 0x6, R3 ;  /* 0x00000006ff037819 */ /* 0x000fe20000011403 */
[----:B------:R-:W-:Y:S02]  /*1430*/  USHF.R.S32.HI UR5, URZ, 0x1f, UR4 ;  /* 0x0000001f3f057899 */ /* 0x000fe40008011404 */
[----:B------:R-:W-:Y:S02]  /*1440*/  UISETP.NE.AND UP0, UPT, UR6, 0x3, UPT ;  /* 0x000000030600788c */ /* 0x000fe4000bf05270 */
[----:B------:R-:W-:-:S04]  /*1450*/  ULEA.HI UR5, UR5, UR4, URZ, 0x6 ;  /* 0x0000000405057291 */ /* 0x000fc8000f8f303f */
[----:B------:R-:W-:Y:S01]  /*1460*/  PLOP3.LUT P0, PT, PT, PT, UP0, 0x80, 0x0 ;  /* 0x000000000000781c */ /* 0x000fe20003f0f008 */
[----:B------:R-:W-:-:S06]  /*1470*/  USHF.R.S32.HI UR5, URZ, 0x6, UR5 ;  /* 0x000000063f057899 */ /* 0x000fcc0008011405 */
[----:B------:R-:W-:-:S06]  /*1480*/  VIMNMX R168, R3, UR5, PT ;  /* 0x0000000503a87c48 */ /* 0x000fcc000bfe0100 */
[----:B------:R-:W-:Y:S05]  /*1490*/  @!P0 BRA `(.L_x_16) ;  /* 0x0000000000048947 */ /* 0x000fea0003800000 */
[----:B------:R-:W-:Y:S01]  /*14a0*/  BPT.TRAP 0x1 ;  /* 0x000000040000795c */ /* 0x000fe20000300000 */
.L_x_16:
[----:B------:R-:W1:Y:S01]  /*14b0*/  S2UR UR4, SR_CgaCtaId ;  /* 0x00000000000479c3 */ /* 0x000e620000008800 */
[----:B------:R-:W-:Y:S01]  /*14c0*/  R2UR UR6, R189 ;  /* 0x00000000bd0672ca */ /* 0x000fe200000e0000 */
[----:B------:R-:W-:Y:S01]  /*14d0*/  UMOV UR38, 0x400 ;  /* 0x0000040000267882 */ /* 0x000fe20000000000 */
[----:B------:R-:W-:-:S11]  /*14e0*/  R2UR UR5, R190 ;  /* 0x00000000be0572ca */ /* 0x000fd600000e0000 */
[----:B------:R-:W-:Y:S02]  /*14f0*/  MOV R0, UR6 ;  /* 0x0000000600007c02 */ /* 0x000fe40008000f00 */
[----:B------:R-:W-:Y:S02]  /*1500*/  UISETP.NE.AND UP0, UPT, UR5, 0x3, UPT ;  /* 0x000000030500788c */ /* 0x000fe4000bf05270 */
[----:B------:R-:W-:-:S04]  /*1510*/  SHF.L.U32 R0, R0, 0x1f, RZ ;  /* 0x0000001f00007819 */ /* 0x000fc800000006ff */
[----:B------:R-:W-:Y:S01]  /*1520*/  PLOP3.LUT P0, PT, PT, PT, UP0, 0x80, 0x0 ;  /* 0x000000000000781c */ /* 0x000fe20003f0f008 */
[----:B-1----:R-:W-:-:S04]  /*1530*/  ULEA UR38, UR4, UR38, 0x18 ;  /* 0x0000002604267291 */ /* 0x002fc8000f8ec03f */
[----:B------:R-:W-:-:S09]  /*1540*/  ULEA UR4, UR61, UR38, 0x3 ;  /* 0x000000263d047291 */ /* 0x000fd2000f8e183f */
[----:B------:R-:W1:Y:S02]  /*1550*/  SYNCS.PHASECHK.TRANS64.TRYWAIT P1, [UR4+0x3c450], R0 ;  /* 0x03c45000ff0075a7 */ /* 0x000e640008020144 */
[----:B-1----:R-:W-:Y:S05]  /*1560*/  @!P1 BRA `(.L_x_17) ;  /* 0x000000bc00389947 */ /* 0x002fea0003800000 */
.L_x_134:
[----:B------:R-:W-:Y:S05]  /*1570*/  @!P0 BRA `(.L_x_18) ;  /* 0x0000000000048947 */ /* 0x000fea0003800000 */
[----:B------:R-:W-:Y:S01]  /*1580*/  BPT.TRAP 0x1 ;  /* 0x000000040000795c */ /* 0x000fe20000300000 */
.L_x_18:
[----:B------:R-:W-:Y:S01]  /*1590*/  ULEA UR52, UR37, UR38, 0x3 ;  /* 0x0000002625347291 */ /* 0x000fe2000f8e183f */
[----:B-1----:R-:W-:Y:S01]  /*15a0*/  SHF.L.U32 R3, R23, 0x1f, RZ ;  /* 0x0000001f17037819 */ /* 0x002fe200000006ff */
[----:B------:R-:W-:Y:S01]  /*15b0*/  UIADD3 UR6, UR38, 0x3c490, URZ ;  /* 0x0003c49026067890 */ /* 0x000fe2000fffe03f */
[----:B------:R-:W-:Y:S02]  /*15c0*/  R2UR UR4, R19 ;  /* 0x00000000130472ca */ /* 0x000fe400000e0000 */
[----:B------:R-:W-:-:S04]  /*15d0*/  SHF.L.U32 R4, R184, 0x1f, RZ ;  /* 0x0000001fb8047819 */ /* 0x000fc800000006ff */
[----:B------:R-:W1:Y:S07]  /*15e0*/  SYNCS.PHASECHK.TRANS64.TRYWAIT P1, [UR52+0x3c400], R3 ;  /* 0x03c40003ff0075a7 */ /* 0x000e6e0008020174 */
[----:B------:R-:W-:Y:S02]  /*15f0*/  ULEA UR53, UR4, 0xfffffff8, 0x3 ;  /* 0xfffffff804357891 */ /* 0x000fe4000f8e183f */
[----:B------:R-:W-:Y:S02]  /*1600*/  ULEA UR4, UR4, UR6, 0x3 ;  /* 0x0000000604047291 */ /* 0x000fe4000f8e183f */
[----:B------:R-:W-:-:S04]  /*1610*/  ULOP3.LUT UR53, UR53, 0x8, URZ, 0xc, !UPT ;  /* 0x0000000835357892 */ /* 0x000fc8000f8e0c3f */
[----:B------:R-:W-:Y:S01]  /*1620*/  MOV R0, UR4 ;  /* 0x0000000400007c02 */ /* 0x000fe20008000f00 */
[----:B-1----:R-:W-:Y:S07]  /*1630*/  @!P1 BRA `(.L_x_19) ;  /* 0x000000bc001c9947 */ /* 0x002fee0003800000 */
.L_x_135:
[----:B------:R-:W-:-:S13]  /*1640*/  R2UR UR4, R0 ;  /* 0x00000000000472ca */ /* 0x000fda00000e0000 */
[----:B------:R-:W2:Y:S02]  /*1650*/  SYNCS.PHASECHK.TRANS64.TRYWAIT P1, [UR4+-0x8], R4 ;  /* 0xfffff804ff0075a7 */ /* 0x000ea40008020144 */
[----:B--2---:R-:W-:Y:S05]  /*1660*/  @!P1 BRA `(.L_x_20) ;  /* 0x000000bc00289947 */ /* 0x004fea0003800000 */
.L_x_136:
[----:B------:R-:W-:Y:S01]  /*1670*/  UIADD3 UR5, UR38, 0x10000, URZ ;  /* 0x0001000026057890 */ /* 0x000fe2000fffe03f */
[----:B------:R-:W-:Y:S01]  /*1680*/  WARPGROUP.ARRIVE ;  /* 0x00000000000079c5 */ /* 0x000fe20000000000 */
[----:B------:R-:W-:Y:S01]  /*1690*/  USHF.R.U32.HI UR4, URZ, 0x4, UR38 ;  /* 0x000000043f047899 */ /* 0x000fe20008011626 */
[----:B------:R-:W-:Y:S01]  /*16a0*/  MOV R20, UR60 ;  /* 0x0000003c00147c02 */ /* 0x000fe20008000f00 */
[----:B------:R-:W-:Y:S01]  /*16b0*/  USHF.R.U32.HI UR5, URZ, 0x4, UR5 ;  /* 0x000000043f057899 */ /* 0x000fe20008011605 */
[----:B------:R-:W-:Y:S01]  /*16c0*/  VIADD R14, R186, 0x8 ;  /* 0x00000008ba0e7836 */ /* 0x000fe20000000000 */
[----:B------:R-:W-:Y:S01]  /*16d0*/  ULOP3.LUT UR4, UR4, 0x3fff, URZ, 0xc0, !UPT ;  /* 0x00003fff04047892 */ /* 0x000fe2000f8ec03f */
[----:B-1----:R-:W-:Y:S01]  /*16e0*/  LEA R3, R20, R185, 0x6 ;  /* 0x000000b914037211 */ /* 0x002fe200078e30ff */
[----:B------:R-:W-:Y:S01]  /*16f0*/  ULOP3.LUT UR7, UR5, 0x3fff, URZ, 0xc0, !UPT ;  /* 0x00003fff05077892 */ /* 0x000fe2000f8ec03f */
[C---:B------:R-:W-:Y:S01]  /*1700*/  IADD3 R20, R186.reuse, 0x9, RZ ;  /* 0x00000009ba147810 */ /* 0x040fe20007ffe0ff */
[----:B------:R-:W-:Y:S01]  /*1710*/  ULOP3.LUT UR4, UR4, 0x10000, URZ, 0xfc, !UPT ;  /* 0x0001000004047892 */ /* 0x000fe2000f8efc3f */
[C---:B------:R-:W-:Y:S01]  /*1720*/  IADD3 R15, R3.reuse, 0x8, RZ ;  /* 0x00000008030f7810 */ /* 0x040fe20007ffe0ff */
[----:B------:R-:W-:Y:S01]  /*1730*/  ULOP3.LUT UR39, UR7, 0x10000, URZ, 0xfc, !UPT ;  /* 0x0001000007277892 */ /* 0x000fe2000f8efc3f */
[----:B------:R-:W-:Y:S01]  /*1740*/  ISETP.GE.AND P6, PT, R3, R14, PT ;  /* 0x0000000e0300720c */ /* 0x000fe20003fc6270 */
[----:B------:R-:W-:Y:S01]  /*1750*/  ULEA UR5, UR61, UR4, 0xb ;  /* 0x000000043d057291 */ /* 0x000fe2000f8e583f */
[CC--:B------:R-:W-:Y:S01]  /*1760*/  ISETP.GE.AND P1, PT, R15.reuse, R186.reuse, PT ;  /* 0x000000ba0f00720c */ /* 0x0c0fe20003f26270 */
[----:B------:R-:W-:Y:S01]  /*1770*/  ULEA UR4, UR37, UR39, 0xb ;  /* 0x0000002725047291 */ /* 0x000fe2000f8e583f */
[----:B------:R-:W-:Y:S01]  /*1780*/  ISETP.GT.AND P3, PT, R15, R186, PT ;  /* 0x000000ba0f00720c */ /* 0x000fe20003f64270 */
[----:B------:R-:W-:Y:S01]  /*1790*/  UMOV UR9, 0x40000040 ;  /* 0x4000004000097882 */ /* 0x000fe20000000000 */
[----:B------:R-:W-:Y:S01]  /*17a0*/  UMOV UR11, 0x40000040 ;  /* 0x40000040000b7882 */ /* 0x000fe20000000000 */
[----:B------:R-:W-:Y:S01]  /*17b0*/  MOV R13, UR9 ;  /* 0x00000009000d7c02 */ /* 0x000fe20008000f00 */
[----:B------:R-:W-:Y:S01]  /*17c0*/  UMOV UR8, UR5 ;  /* 0x0000000500087c82 */ /* 0x000fe20008000000 */
[----:B------:R-:W-:Y:S01]  /*17d0*/  UMOV UR13, 0x40000040 ;  /* 0x40000040000d7882 */ /* 0x000fe20000000000 */
[----:B------:R-:W-:Y:S01]  /*17e0*/  UMOV UR10, UR4 ;  /* 0x00000004000a7c82 */ /* 0x000fe20008000000 */
[----:B------:R-:W-:Y:S01]  /*17f0*/  MOV R12, UR8 ;  /* 0x00000008000c7c02 */ /* 0x000fe20008000f00 */
[----:B------:R-:W-:Y:S01]  /*1800*/  HGMMA.64x64x16.F32.BF16 R24, gdesc[UR8], RZ, !UPT, gsb0 ;  /* 0x00e00000081879f0 */ /* 0x000fe2000c0018ff */
[----:B------:R-:W-:Y:S01]  /*1810*/  UIADD3 UR8, UR5, 0x2, URZ ;  /* 0x0000000205087890 */ /* 0x000fe2000fffe03f */
[----:B------:R-:W-:Y:S01]  /*1820*/  MOV R11, UR13 ;  /* 0x0000000d000b7c02 */ /* 0x000fe20008000f00 */
[----:B------:R-:W-:Y:S01]  /*1830*/  UIADD3 UR9, UR4, 0x2, URZ ;  /* 0x0000000204097890 */ /* 0x000fe2000fffe03f */
[C---:B------:R-:W-:Y:S01]  /*1840*/  IADD3 R14, R186.reuse, 0x10, RZ ;  /* 0x00000010ba0e7810 */ /* 0x040fe20007ffe0ff */
[----:B------:R-:W-:Y:S01]  /*1850*/  UMOV UR15, 0x40000040 ;  /* 0x40000040000f7882 */ /* 0x000fe20000000000 */
[----:B------:R-:W-:Y:S01]  /*1860*/  UIADD3 UR10, UR4, 0x202, URZ ;  /* 0x00000202040a7890 */ /* 0x000fe2000fffe03f */
[C---:B------:R-:W-:Y:S01]  /*1870*/  ISETP.GE.AND P5, PT, R3.reuse, R20, PT ;  /* 0x000000140300720c */ /* 0x040fe20003fa6270 */
[----:B------:R-:W-:Y:S01]  /*1880*/  UMOV UR12, UR8 ;  /* 0x00000008000c7c82 */ /* 0x000fe20008000000 */
[----:B------:R-:W-:Y:S01]  /*1890*/  UIADD3 UR8, UR5, 0x4, URZ ;  /* 0x0000000405087890 */ /* 0x000fe2000fffe03f */
[----:B------:R-:W-:Y:S01]  /*18a0*/  IMAD.U32 R10, RZ, RZ, UR12 ;  /* 0x0000000cff0a7e24 */ /* 0x000fe2000f8e00ff */
[----:B------:R-:W-:Y:S01]  /*18b0*/  UMOV UR14, UR9 ;  /* 0x00000009000e7c82 */ /* 0x000fe20008000000 */
[----:B------:R-:W-:Y:S01]  /*18c0*/  UIADD3 UR9, UR4, 0x4, URZ ;  /* 0x0000000404097890 */ /* 0x000fe2000fffe03f */
[C---:B------:R-:W-:Y:S01]  /*18d0*/  ISETP.GE.AND P2, PT, R3.reuse, R14, PT ;  /* 0x0000000e0300720c */ /* 0x040fe20003f46270 */
[----:B------:R-:W-:Y:S01]  /*18e0*/  UMOV UR11, 0x40000040 ;  /* 0x40000040000b7882 */ /* 0x000fe20000000000 */
[----:B------:R-:W-:Y:S01]  /*18f0*/  UIADD3 UR16, UR5, 0x206, URZ ;  /* 0x0000020605107890 */ /* 0x000fe2000fffe03f */
[C---:B------:R-:W-:Y:S01]  /*1900*/  IADD3 R14, R186.reuse, 0x18, RZ ;  /* 0x00000018ba0e7810 */ /* 0x040fe20007ffe0ff */
[----:B------:R-:W-:Y:S01]  /*1910*/  UIADD3 UR18, UR4, 0x206, URZ ;  /* 0x0000020604127890 */ /* 0x000fe2000fffe03f */
[C---:B------:R-:W-:Y:S01]  /*1920*/  IADD3 R20, R186.reuse, 0x20, RZ ;  /* 0x00000020ba147810 */ /* 0x040fe20007ffe0ff */
[----:B------:R-:W-:Y:S01]  /*1930*/  UMOV UR17, 0x40000040 ;  /* 0x4000004000117882 */ /* 0x000fe20000000000 */
[----:B------:R-:W-:Y:S01]  /*1940*/  UMOV UR19, 0x40000040 ;  /* 0x4000004000137882 */ /* 0x000fe20000000000 */
[----:B------:R-:W-:Y:S01]  /*1950*/  UIADD3 UR20, UR5, 0x400, URZ ;  /* 0x0000040005147890 */ /* 0x000fe2000fffe03f */
[----:B------:R-:W-:Y:S01]  /*1960*/  IADD3 R56, R186, 0x11, RZ ;  /* 0x00000011ba387810 */ /* 0x000fe20007ffe0ff */
[----:B------:R-:W-:Y:S01]  /*1970*/  UIADD3 UR22, UR4, 0x400, URZ ;  /* 0x0000040004167890 */ /* 0x000fe2000fffe03f */
[----:B------:R-:W-:Y:S01]  /*1980*/  P2R R57, PR, RZ, 0x1 ;  /* 0x00000001ff397803 */ /* 0x000fe20000000000 */
[----:B------:R-:W-:Y:S01]  /*1990*/  UMOV UR21, 0x40000040 ;  /* 0x4000004000157882 */ /* 0x000fe20000000000 */
[----:B------:R-:W-:Y:S01]  /*19a0*/  UMOV UR23, 0x40000040 ;  /* 0x4000004000177882 */ /* 0x000fe20000000000 */
[----:B------:R-:W-:Y:S01]  /*19b0*/  UIADD3 UR24, UR5, 0x402, URZ ;  /* 0x0000040205187890 */ /* 0x000fe2000fffe03f */
[----:B------:R-:W-:Y:S01]  /*19c0*/  ISETP.GE.AND P4, PT, R3, R56, PT ;  /* 0x000000380300720c */ /* 0x000fe20003f86270 */
[----:B------:R-:W-:Y:S01]  /*19d0*/  UIADD3 UR26, UR4, 0x402, URZ ;  /* 0x00000402041a7890 */ /* 0x000fe2000fffe03f */
[----:B------:R-:W-:Y:S01]  /*19e0*/  UMOV UR25, 0x40000040 ;  /* 0x4000004000197882 */ /* 0x000fe20000000000 */
[----:B------:R-:W-:Y:S01]  /*19f0*/  UMOV UR27, 0x40000040 ;  /* 0x40000040001b7882 */ /* 0x000fe20000000000 */
[----:B------:R-:W-:-:S02]  /*1a00*/  UIADD3 UR28, UR5, 0x404, URZ ;  /* 0x00000404051c7890 */ /* 0x000fc4000fffe03f */
[----:B------:R-:W-:Y:S01]  /*1a10*/  UIADD3 UR30, UR4, 0x404, URZ ;  /* 0x00000404041e7890 */ /* 0x000fe2000fffe03f */
[----:B------:R-:W-:Y:S01]  /*1a20*/  UMOV UR29, 0x40000040 ;  /* 0x40000040001d7882 */ /* 0x000fe20000000000 */
[----:B------:R-:W-:Y:S01]  /*1a30*/  UMOV UR31, 0x40000040 ;  /* 0x40000040001f7882 */ /* 0x000fe20000000000 */
[----:B------:R-:W-:Y:S02]  /*1a40*/  UIADD3 UR32, UR5, 0x406, URZ ;  /* 0x0000040605207890 */ /* 0x000fe4000fffe03f */
[----:B------:R-:W-:Y:S01]  /*1a50*/  UIADD3 UR34, UR4, 0x406, URZ ;  /* 0x0000040604227890 */ /* 0x000fe2000fffe03f */
[----:B------:R-:W-:Y:S01]  /*1a60*/  UMOV UR33, 0x40000040 ;  /* 0x4000004000217882 */ /* 0x000fe20000000000 */
[----:B------:R-:W-:Y:S01]  /*1a70*/  UMOV UR35, 0x40000040 ;  /* 0x4000004000237882 */ /* 0x000fe20000000000 */
[----:B------:R-:W-:Y:S02]  /*1a80*/  UIADD3 UR40, UR5, 0x600, URZ ;  /* 0x0000060005287890 */ /* 0x000fe4000fffe03f */
        /* <DEDUP_REMOVED lines=15> */
[----:B------:R-:W-:-:S02]  /*1b80*/  WARPGROUP.DEPBAR.LE gsb0, 0x0 ;  /* 0x00008000000079c5 */ /* 0x000fc40000010000 */
[----:B------:R-:W-:-:S06]  /*1b90*/  WARPGROUP.ARRIVE ;  /* 0x00000000000079c5 */ /* 0x000fcc0000000000 */
[----:B------:R-:W-:Y:S01]  /*1ba0*/  HGMMA.64x64x16.F32.BF16 R24, gdesc[UR12], R24, gsb0 ;  /* 0x00e000000c1879f0 */ /* 0x000fe20008001818 */
[----:B------:R-:W-:Y:S01]  /*1bb0*/  UMOV UR12, UR8 ;  /* 0x00000008000c7c82 */ /* 0x000fe20008000000 */
[----:B------:R-:W-:Y:S01]  /*1bc0*/  UMOV UR13, 0x40000040 ;  /* 0x40000040000d7882 */ /* 0x000fe20000000000 */
[----:B------:R-:W-:Y:S01]  /*1bd0*/  UMOV UR14, UR9 ;  /* 0x00000009000e7c82 */ /* 0x000fe20008000000 */
[----:B------:R-:W-:Y:S01]  /*1be0*/  UMOV UR15, 0x40000040 ;  /* 0x40000040000f7882 */ /* 0x000fe20000000000 */
[----:B------:R-:W-:Y:S01]  /*1bf0*/  UIADD3 UR8, UR5, 0x6, URZ ;  /* 0x0000000605087890 */ /* 0x000fe2000fffe03f */
[----:B------:R-:W-:Y:S01]  /*1c00*/  MOV R8, UR12 ;  /* 0x0000000c00087c02 */ /* 0x000fe20008000f00 */
[----:B------:R-:W-:Y:S01]  /*1c10*/  UIADD3 UR9, UR4, 0x6, URZ ;  /* 0x0000000604097890 */ /* 0x000fe2000fffe03f */
[----:B------:R-:W-:Y:S01]  /*1c20*/  MOV R9, UR13 ;  /* 0x0000000d00097c02 */ /* 0x000fe20008000f00 */
[----:B------:R-:W-:Y:S02]  /*1c30*/  WARPGROUP.DEPBAR.LE gsb0, 0x0 ;  /* 0x00008000000079c5 */ /* 0x000fe40000010000 */
        /* <DEDUP_REMOVED lines=19> */
[----:B------:R-:W-:Y:S01]  /*1d70*/  UMOV UR9, 0x40000040 ;  /* 0x4000004000097882 */ /* 0x000fe20000000000 */
[----:B------:R-:W-:Y:S01]  /*1d80*/  MOV R5, UR13 ;  /* 0x0000000d00057c02 */ /* 0x000fe20008000f00 */
[----:B------:R-:W-:Y:S02]  /*1d90*/  WARPGROUP.DEPBAR.LE gsb0, 0x0 ;  /* 0x00008000000079c5 */ /* 0x000fe40000010000 */
[----:B------:R-:W-:-:S06]  /*1da0*/  WARPGROUP.ARRIVE ;  /* 0x00000000000079c5 */ /* 0x000fcc0000000000 */
[----:B------:R-:W-:Y:S01]  /*1db0*/  HGMMA.64x64x16.F32.BF16 R24, gdesc[UR12], R24, gsb0 ;  /* 0x00e000000c1879f0 */ /* 0x000fe20008001818 */
[----:B------:R-:W-:Y:S02]  /*1dc0*/  UIADD3 UR12, UR5, 0x204, URZ ;  /* 0x00000204050c7890 */ /* 0x000fe4000fffe03f */
[----:B------:R-:W-:Y:S01]  /*1dd0*/  UIADD3 UR14, UR4, 0x204, URZ ;  /* 0x00000204040e7890 */ /* 0x000fe2000fffe03f */
[----:B------:R-:W-:Y:S01]  /*1de0*/  UMOV UR13, 0x40000040 ;  /* 0x40000040000d7882 */ /* 0x000fe20000000000 */
[----:B------:R-:W-:Y:S01]  /*1df0*/  UMOV UR15, 0x40000040 ;  /* 0x40000040000f7882 */ /* 0x000fe20000000000 */
[----:B------:R-:W-:Y:S01]  /*1e00*/  ULDC UR4, c[0x0][0x604] ;  /* 0x0001810000047ab9 */ /* 0x000fe20000000800 */
[----:B------:R-:W-:Y:S02]  /*1e10*/  WARPGROUP.DEPBAR.LE gsb0, 0x0 ;  /* 0x00008000000079c5 */ /* 0x000fe40000010000 */
[----:B------:R-:W-:-:S06]  /*1e20*/  WARPGROUP.ARRIVE ;  /* 0x00000000000079c5 */ /* 0x000fcc0000000000 */
[----:B------:R-:W-:Y:S03]  /*1e30*/  HGMMA.64x64x16.F32.BF16 R24, gdesc[UR8], R24, gsb0 ;  /* 0x00e00000081879f0 */ /* 0x000fe60008001818 */
        /* <DEDUP_REMOVED lines=31> */
[----:B------:R-:W-:Y:S02]  /*2030*/  FSEL R26, R26, -INF , P1 ;  /* 0xff8000001a1a7808 */ /* 0x000fe40000800000 */
[----:B------:R-:W-:Y:S02]  /*2040*/  FSEL R27, R27, -INF , P3 ;  /* 0xff8000001b1b7808 */ /* 0x000fe40001800000 */
[CC--:B------:R-:W-:Y:S02]  /*2050*/  ISETP.GE.AND P1, PT, R3.reuse, R186.reuse, PT ;  /* 0x000000ba0300720c */ /* 0x0c0fe40003f26270 */
[----:B------:R-:W-:-:S02]  /*2060*/  ISETP.GT.AND P3, PT, R3, R186, PT ;  /* 0x000000ba0300720c */ /* 0x000fc40003f64270 */
[----:B------:R-:W-:Y:S02]  /*2070*/  FSEL R24, R24, -INF , P1 ;  /* 0xff80000018187808 */ /* 0x000fe40000800000 */
[----:B------:R-:W-:Y:S02]  /*2080*/  FSEL R25, R25, -INF , P3 ;  /* 0xff80000019197808 */ /* 0x000fe40001800000 */
[----:B------:R-:W-:Y:S02]  /*2090*/  FSEL R30, R30, -INF , P1 ;  /* 0xff8000001e1e7808 */ /* 0x000fe40000800000 */
[----:B------:R-:W-:Y:S02]  /*20a0*/  ISETP.GE.AND P1, PT, R3, R14, PT ;  /* 0x0000000e0300720c */ /* 0x000fe40003f26270 */
[----:B------:R-:W-:Y:S02]  /*20b0*/  IADD3 R14, R186, 0x19, RZ ;  /* 0x00000019ba0e7810 */ /* 0x000fe40007ffe0ff */
[----:B------:R-:W-:-:S02]  /*20c0*/  FSEL R28, R28, -INF , P6 ;  /* 0xff8000001c1c7808 */ /* 0x000fc40003000000 */
[----:B------:R-:W-:Y:S02]  /*20d0*/  FMNMX R15, R24, R25, !PT ;  /* 0x00000019180f7209 */ /* 0x000fe40007800000 */
[----:B------:R-:W-:Y:S02]  /*20e0*/  FSEL R31, R31, -INF , P3 ;  /* 0xff8000001f1f7808 */ /* 0x000fe40001800000 */
[----:B------:R-:W-:Y:S02]  /*20f0*/  FSEL R34, R34, -INF , P6 ;  /* 0xff80000022227808 */ /* 0x000fe40003000000 */
[C---:B------:R-:W-:Y:S01]  /*2100*/  ISETP.GE.AND P3, PT, R3.reuse, R14, PT ;  /* 0x0000000e0300720c */ /* 0x040fe20003f66270 */
[----:B------:R-:W-:Y:S01]  /*2110*/  VIADD R14, R186, 0x21 ;  /* 0x00000021ba0e7836 */ /* 0x000fe20000000000 */
[----:B------:R-:W-:Y:S02]  /*2120*/  ISETP.GE.AND P6, PT, R3, R20, PT ;  /* 0x000000140300720c */ /* 0x000fe40003fc6270 */
[----:B------:R-:W-:-:S02]  /*2130*/  FSEL R29, R29, -INF , P5 ;  /* 0xff8000001d1d7808 */ /* 0x000fc40002800000 */
[----:B------:R-:W-:Y:S02]  /*2140*/  FMNMX R20, R28, R15, !PT ;  /* 0x0000000f1c147209 */ /* 0x000fe40007800000 */
[----:B------:R-:W-:Y:S02]  /*2150*/  FSEL R35, R35, -INF , P5 ;  /* 0xff80000023237808 */ /* 0x000fe40002800000 */
[----:B------:R-:W-:Y:S02]  /*2160*/  FSEL R32, R32, -INF , P2 ;  /* 0xff80000020207808 */ /* 0x000fe40001000000 */
[----:B------:R-:W-:Y:S02]  /*2170*/  FMNMX R15, R29, R20, !PT ;  /* 0x000000141d0f7209 */ /* 0x000fe40007800000 */
[----:B------:R-:W-:Y:S02]  /*2180*/  ISETP.GE.AND P5, PT, R3, R14, PT ;  /* 0x0000000e0300720c */ /* 0x000fe40003fa6270 */
[----:B------:R-:W-:-:S02]  /*2190*/  IADD3 R14, R186, 0x28, RZ ;  /* 0x00000028ba0e7810 */ /* 0x000fc40007ffe0ff */
[----:B------:R-:W-:Y:S02]  /*21a0*/  FSEL R33, R33, -INF , P4 ;  /* 0xff80000021217808 */ /* 0x000fe40002000000 */
[----:B------:R-:W-:Y:S02]  /*21b0*/  FMNMX R20, R32, R15, !PT ;  /* 0x0000000f20147209 */ /* 0x000fe40007800000 */
[----:B------:R-:W-:Y:S02]  /*21c0*/  FSEL R38, R38, -INF , P2 ;  /* 0xff80000026267808 */ /* 0x000fe40001000000 */
[----:B------:R-:W-:Y:S02]  /*21d0*/  ISETP.GE.AND P2, PT, R3, R14, PT ;  /* 0x0000000e0300720c */ /* 0x000fe40003f46270 */
[----:B------:R-:W-:Y:S02]  /*21e0*/  IADD3 R14, R186, 0x29, RZ ;  /* 0x00000029ba0e7810 */ /* 0x000fe40007ffe0ff */
[----:B------:R-:W-:-:S02]  /*21f0*/  FSEL R36, R36, -INF , P1 ;  /* 0xff80000024247808 */ /* 0x000fc40000800000 */
[----:B------:R-:W-:Y:S02]  /*2200*/  FMNMX R15, R33, R20, !PT ;  /* 0x00000014210f7209 */ /* 0x000fe40007800000 */
[----:B------:R-:W-:Y:S02]  /*2210*/  FSEL R39, R39, -INF , P4 ;  /* 0xff80000027277808 */ /* 0x000fe40002000000 */
[----:B------:R-:W-:Y:S02]  /*2220*/  ISETP.GE.AND P4, PT, R3, R14, PT ;  /* 0x0000000e0300720c */ /* 0x000fe40003f86270 */
[----:B------:R-:W-:Y:S02]  /*2230*/  IADD3 R14, R186, 0x30, RZ ;  /* 0x00000030ba0e7810 */ /* 0x000fe40007ffe0ff */
[----:B------:R-:W-:Y:S02]  /*2240*/  FSEL R37, R37, -INF , P3 ;  /* 0xff80000025257808 */ /* 0x000fe40001800000 */
[----:B------:R-:W-:-:S02]  /*2250*/  FMNMX R20, R36, R15, !PT ;  /* 0x0000000f24147209 */ /* 0x000fc40007800000 */
[----:B------:R-:W-:Y:S02]  /*2260*/  FSEL R42, R42, -INF , P1 ;  /* 0xff8000002a2a7808 */ /* 0x000fe40000800000 */
[----:B------:R-:W-:Y:S02]  /*2270*/  ISETP.GE.AND P1, PT, R3, R14, PT ;  /* 0x0000000e0300720c */ /* 0x000fe40003f26270 */
[----:B------:R-:W-:Y:S02]  /*2280*/  FSEL R40, R40, -INF , P6 ;  /* 0xff80000028287808 */ /* 0x000fe40003000000 */
[----:B------:R-:W-:Y:S02]  /*2290*/  FMNMX R15, R37, R20, !PT ;  /* 0x00000014250f7209 */ /* 0x000fe40007800000 */
[----:B------:R-:W-:Y:S02]  /*22a0*/  IADD3 R14, R186, 0x38, RZ ;  /* 0x00000038ba0e7810 */ /* 0x000fe40007ffe0ff */
[----:B------:R-:W-:-:S02]  /*22b0*/  FSEL R43, R43, -INF , P3 ;  /* 0xff8000002b2b7808 */ /* 0x000fc40001800000 */
[----:B------:R-:W-:Y:S02]  /*22c0*/  FSEL R41, R41, -INF , P5 ;  /* 0xff80000029297808 */ /* 0x000fe40002800000 */
[----:B------:R-:W-:Y:S02]  /*22d0*/  FMNMX R20, R40, R15, !PT ;  /* 0x0000000f28147209 */ /* 0x000fe40007800000 */
[----:B------:R-:W-:Y:S02]  /*22e0*/  ISETP.GE.AND P3, PT, R3, R14, PT ;  /* 0x0000000e0300720c */ /* 0x000fe40003f66270 */
[----:B------:R-:W-:Y:S02]  /*22f0*/  IADD3 R14, R186, 0x39, RZ ;  /* 0x00000039ba0e7810 */ /* 0x000fe40007ffe0ff */
[----:B------:R-:W-:Y:S02]  /*2300*/  FSEL R44, R44, -INF , P2 ;  /* 0xff8000002c2c7808 */ /* 0x000fe40001000000 */
[----:B------:R-:W-:-:S02]  /*2310*/  FMNMX R15, R41, R20, !PT ;  /* 0x00000014290f7209 */ /* 0x000fc40007800000 */
[----:B------:R-:W-:Y:S02]  /*2320*/  FSEL R52, R52, -INF , P3 ;  /* 0xff80000034347808 */ /* 0x000fe40001800000 */
[----:B------:R-:W-:Y:S02]  /*2330*/  ISETP.GE.AND P3, PT, R3, R14, PT ;  /* 0x0000000e0300720c */ /* 0x000fe40003f66270 */
[----:B------:R-:W-:Y:S02]  /*2340*/  IADD3 R14, R186, 0x31, RZ ;  /* 0x00000031ba0e7810 */ /* 0x000fe40007ffe0ff */
[----:B------:R-:W-:Y:S02]  /*2350*/  FSEL R45, R45, -INF , P4 ;  /* 0xff8000002d2d7808 */ /* 0x000fe40002000000 */
[----:B------:R-:W-:Y:S02]  /*2360*/  FMNMX R20, R44, R15, !PT ;  /* 0x0000000f2c147209 */ /* 0x000fe40007800000 */
[----:B------:R-:W-:-:S02]  /*2370*/  FSEL R53, R53, -INF , P3 ;  /* 0xff80000035357808 */ /* 0x000fc40001800000 */
[----:B------:R-:W-:Y:S02]  /*2380*/  ISETP.GE.AND P3, PT, R3, R14, PT ;  /* 0x0000000e0300720c */ /* 0x000fe40003f66270 */
[----:B------:R-:W-:Y:S02]  /*2390*/  FSEL R48, R48, -INF , P1 ;  /* 0xff80000030307808 */ /* 0x000fe40000800000 */
[----:B------:R-:W-:Y:S02]  /*23a0*/  FMNMX R3, R45, R20, !PT ;  /* 0x000000142d037209 */ /* 0x000fe40007800000 */
[----:B------:R-:W-:Y:S02]  /*23b0*/  FSEL R49, R49, -INF , P3 ;  /* 0xff80000031317808 */ /* 0x000fe40001800000 */
[----:B------:R-:W-:Y:S02]  /*23c0*/  FMNMX R14, R48, R3, !PT ;  /* 0x00000003300e7209 */ /* 0x000fe40007800000 */
[----:B------:R-:W-:-:S02]  /*23d0*/  FSEL R46, R46, -INF , P6 ;  /* 0xff8000002e2e7808 */ /* 0x000fc40003000000 */
[----:B------:R-:W-:Y:S02]  /*23e0*/  FMNMX R3, R49, R14, !PT ;  /* 0x0000000e31037209 */ /* 0x000fe40007800000 */
[----:B------:R-:W-:Y:S02]  /*23f0*/  FSEL R47, R47, -INF , P5 ;  /* 0xff8000002f2f7808 */ /* 0x000fe40002800000 */
[----:B------:R-:W-:Y:S02]  /*2400*/  FMNMX R14, R52, R3, !PT ;  /* 0x00000003340e7209 */ /* 0x000fe40007800000 */
[----:B------:R-:W-:Y:S02]  /*2410*/  FMNMX R3, R26, R27, !PT ;  /* 0x0000001b1a037209 */ /* 0x000fe40007800000 */
[----:B------:R-:W-:Y:S02]  /*2420*/  FMNMX R15, R53, R14, !PT ;  /* 0x0000000e350f7209 */ /* 0x000fe40007800000 */
[----:B------:R-:W-:-:S02]  /*2430*/  FSEL R50, R50, -INF , P2 ;  /* 0xff80000032327808 */ /* 0x000fc40001000000 */
[----:B------:R-:W-:Y:S01]  /*2440*/  FSEL R51, R51, -INF , P4 ;  /* 0xff80000033337808 */ /* 0x000fe20002000000 */
[----:B------:R-:W1:Y:S01]  /*2450*/  SHFL.BFLY PT, R14, R15, 0x1, 0x1f ;  /* 0x0c201f000f0e7f89 */ /* 0x000e6200000e0000 */
[----:B------:R-:W-:Y:S02]  /*2460*/  FSEL R54, R54, -INF , P1 ;  /* 0xff80000036367808 */ /* 0x000fe40000800000 */
[----:B------:R-:W-:Y:S02]  /*2470*/  FSEL R55, R55, -INF , P3 ;  /* 0xff80000037377808 */ /* 0x000fe40001800000 */
[----:B-1----:R-:W-:Y:S02]  /*2480*/  FMNMX R20, R15, R14, !PT ;  /* 0x0000000e0f147209 */ /* 0x002fe40007800000 */
[----:B------:R-:W-:-:S03]  /*2490*/  FMNMX R14, R30, R3, !PT ;  /* 0x000000031e0e7209 */ /* 0x000fc60007800000 */
[----:B------:R-:W1:Y:S01]  /*24a0*/  SHFL.BFLY PT, R21, R20, 0x2, 0x1f ;  /* 0x0c401f0014157f89 */ /* 0x000e6200000e0000 */
[----:B------:R-:W-:-:S04]  /*24b0*/  FMNMX R3, R31, R14, !PT ;  /* 0x0000000e1f037209 */ /* 0x000fc80007800000 */
[----:B------:R-:W-:-:S04]  /*24c0*/  FMNMX R14, R34, R3, !PT ;  /* 0x00000003220e7209 */ /* 0x000fc80007800000 */
[----:B------:R-:W-:-:S04]  /*24d0*/  FMNMX R3, R35, R14, !PT ;  /* 0x0000000e23037209 */ /* 0x000fc80007800000 */
[----:B------:R-:W-:-:S04]  /*24e0*/  FMNMX R14, R38, R3, !PT ;  /* 0x00000003260e7209 */ /* 0x000fc80007800000 */
[----:B------:R-:W-:-:S04]  /*24f0*/  FMNMX R3, R39, R14, !PT ;  /* 0x0000000e27037209 */ /* 0x000fc80007800000 */
[----:B------:R-:W-:Y:S02]  /*2500*/  FMNMX R14, R42, R3, !PT ;  /* 0x000000032a0e7209 */ /* 0x000fe40007800000 */
[----:B-1----:R-:W-:Y:S02]  /*2510*/  FMNMX R21, R20, R21, !PT ;  /* 0x0000001514157209 */ /* 0x002fe40007800000 */
[----:B------:R-:W-:Y:S02]  /*2520*/  FMNMX R3, R43, R14, !PT ;  /* 0x0000000e2b037209 */ /* 0x000fe40007800000 */
[C---:B------:R-:W-:Y:S02]  /*2530*/  FSETP.NEU.AND P0, PT, R21.reuse, -INF , PT ;  /* 0xff8000001500780b */ /* 0x040fe40003f0d000 */
[----:B------:R-:W-:Y:S02]  /*2540*/  FMNMX R14, R46, R3, !PT ;  /* 0x000000032e0e7209 */ /* 0x000fe40007800000 */
[----:B------:R-:W-:-:S02]  /*2550*/  FSEL R56, R21, RZ, P0 ;  /* 0x000000ff15387208 */ /* 0x000fc40000000000 */
[----:B------:R-:W-:Y:S02]  /*2560*/  FMNMX R3, R47, R14, !PT ;  /* 0x0000000e2f037209 */ /* 0x000fe40007800000 */
[----:B------:R-:W-:Y:S01]  /*2570*/  ISETP.NE.AND P0, PT, R57, RZ, PT ;  /* 0x000000ff3900720c */ /* 0x000fe20003f05270 */
[----:B------:R-:W-:Y:S01]  /*2580*/  FMUL R56, R56, UR4 ;  /* 0x0000000438387c20 */ /* 0x000fe20008400000 */
[----:B------:R-:W-:-:S03]  /*2590*/  FMNMX R14, R50, R3, !PT ;  /* 0x00000003320e7209 */ /* 0x000fc60007800000 */
[--C-:B------:R-:W-:Y:S01]  /*25a0*/  FFMA R25, R25, UR4, -R56.reuse ;  /* 0x0000000419197c23 */ /* 0x100fe20008000838 */
[--C-:B------:R-:W-:Y:S01]  /*25b0*/  FFMA R24, R24, UR4, -R56.reuse ;  /* 0x0000000418187c23 */ /* 0x100fe20008000838 */
[----:B------:R-:W-:Y:S01]  /*25c0*/  FMNMX R3, R51, R14, !PT ;  /* 0x0000000e33037209 */ /* 0x000fe20007800000 */
[--C-:B------:R-:W-:Y:S01]  /*25d0*/  FFMA R29, R29, UR4, -R56.reuse ;  /* 0x000000041d1d7c23 */ /* 0x100fe20008000838 */
[--C-:B------:R-:W-:Y:S01]  /*25e0*/  FFMA R36, R36, UR4, -R56.reuse ;  /* 0x0000000424247c23 */ /* 0x100fe20008000838 */
[----:B------:R-:W-:Y:S01]  /*25f0*/  FSETP.GEU.AND P2, PT, R25, -126, PT ;  /* 0xc2fc00001900780b */ /* 0x000fe20003f4e000 */
[--C-:B------:R-:W-:Y:S01]  /*2600*/  FFMA R32, R32, UR4, -R56.reuse ;  /* 0x0000000420207c23 */ /* 0x100fe20008000838 */
[----:B------:R-:W-:Y:S01]  /*2610*/  FSETP.GEU.AND P5, PT, R24, -126, PT ;  /* 0xc2fc00001800780b */ /* 0x000fe20003fae000 */
[--C-:B------:R-:W-:Y:S01]  /*2620*/  FFMA R37, R37, UR4, -R56.reuse ;  /* 0x0000000425257c23 */ /* 0x100fe20008000838 */
[----:B------:R-:W-:Y:S01]  /*2630*/  FMNMX R14, R54, R3, !PT ;  /* 0x00000003360e7209 */ /* 0x000fe20007800000 */
[--C-:B------:R-:W-:Y:S01]  /*2640*/  FFMA R28, R28, UR4, -R56.reuse ;  /* 0x000000041c1c7c23 */ /* 0x100fe20008000838 */
[--C-:B------:R-:W-:Y:S01]  /*2650*/  FFMA R33, R33, UR4, -R56.reuse ;  /* 0x0000000421217c23 */ /* 0x100fe20008000838 */
[----:B------:R-:W-:Y:S01]  /*2660*/  FSETP.GEU.AND P4, PT, R29, -126, PT ;  /* 0xc2fc00001d00780b */ /* 0x000fe20003f8e000 */
[--C-:B------:R-:W-:Y:S01]  /*2670*/  FFMA R41, R41, UR4, -R56.reuse ;  /* 0x0000000429297c23 */ /* 0x100fe20008000838 */
[----:B------:R-:W-:Y:S01]  /*2680*/  FMNMX R14, R55, R14, !PT ;  /* 0x0000000e370e7209 */ /* 0x000fe20007800000 */
[--C-:B------:R-:W-:Y:S01]  /*2690*/  FFMA R44, R44, UR4, -R56.reuse ;  /* 0x000000042c2c7c23 */ /* 0x100fe20008000838 */
[----:B------:R-:W-:Y:S01]  /*26a0*/  FSETP.GEU.AND P3, PT, R32, -126, PT ;  /* 0xc2fc00002000780b */ /* 0x000fe20003f6e000 */
[--C-:B------:R-:W-:Y:S01]  /*26b0*/  FFMA R40, R40, UR4, -R56.reuse ;  /* 0x0000000428287c23 */ /* 0x100fe20008000838 */
[----:B------:R-:W-:Y:S01]  /*26c0*/  @!P2 FMUL R25, R25, 0.5 ;  /* 0x3f0000001919a820 */ /* 0x000fe20000400000 */
[----:B------:R-:W1:Y:S01]  /*26d0*/  SHFL.BFLY PT, R3, R14, 0x1, 0x1f ;  /* 0x0c201f000e037f89 */ /* 0x000e6200000e0000 */
[----:B------:R-:W-:Y:S01]  /*26e0*/  @!P5 FMUL R24, R24, 0.5 ;  /* 0x3f0000001818d820 */ /* 0x000fe20000400000 */
[----:B------:R-:W-:Y:S01]  /*26f0*/  FSETP.GEU.AND P6, PT, R28, -126, PT ;  /* 0xc2fc00001c00780b */ /* 0x000fe20003fce000 */
[--C-:B------:R-:W-:Y:S01]  /*2700*/  FFMA R48, R48, UR4, -R56.reuse ;  /* 0x0000000430307c23 */ /* 0x100fe20008000838 */
[----:B------:R-:W-:Y:S01]  /*2710*/  FSETP.GEU.AND P1, PT, R33, -126, PT ;  /* 0xc2fc00002100780b */ /* 0x000fe20003f2e000 */
[----:B------:R-:W2:Y:S01]  /*2720*/  MUFU.EX2 R152, R24 ;  /* 0x0000001800987308 */ /* 0x000ea20000000800 */
[----:B------:R-:W-:Y:S01]  /*2730*/  @!P4 FMUL R29, R29, 0.5 ;  /* 0x3f0000001d1dc820 */ /* 0x000fe20000400000 */
[--C-:B------:R-:W-:Y:S01]  /*2740*/  FFMA R49, R49, UR4, -R56.reuse ;  /* 0x0000000431317c23 */ /* 0x100fe20008000838 */
[--C-:B------:R-:W-:Y:S01]  /*2750*/  FFMA R52, R52, UR4, -R56.reuse ;  /* 0x0000000434347c23 */ /* 0x100fe20008000838 */
[----:B------:R-:W-:Y:S01]  /*2760*/  FFMA R53, R53, UR4, -R56 ;  /* 0x0000000435357c23 */ /* 0x000fe20008000838 */
[----:B------:R-:W-:-:S03]  /*2770*/  @!P3 FMUL R32, R32, 0.5 ;  /* 0x3f0000002020b820 */ /* 0x000fc60000400000 */
[----:B------:R-:W3:Y:S02]  /*2780*/  MUFU.EX2 R25, R25 ;  /* 0x0000001900197308 */ /* 0x000ee40000000800 */
[----:B------:R-:W-:Y:S02]  /*2790*/  @!P6 FMUL R28, R28, 0.5 ;  /* 0x3f0000001c1ce820 */ /* 0x000fe40000400000 */
[----:B------:R-:W-:-:S04]  /*27a0*/  @!P1 FMUL R33, R33, 0.5 ;  /* 0x3f00000021219820 */ /* 0x000fc80000400000 */
[----:B------:R-:W4:Y:S01]  /*27b0*/  MUFU.EX2 R29, R29 ;  /* 0x0000001d001d7308 */ /* 0x000f220000000800 */
[----:B--2---:R-:W-:Y:S01]  /*27c0*/  @!P5 FMUL R152, R152, R152 ;  /* 0x000000989898d220 */ /* 0x004fe20000400000 */
[----:B------:R-:W-:Y:S02]  /*27d0*/  FSETP.GEU.AND P5, PT, R36, -126, PT ;  /* 0xc2fc00002400780b */ /* 0x000fe40003fae000 */
[----:B-1----:R-:W-:Y:S01]  /*27e0*/  FMNMX R3, R14, R3, !PT ;  /* 0x000000030e037209 */ /* 0x002fe20007800000 */
[----:B------:R-:W-:-:S03]  /*27f0*/  FFMA R14, R45, UR4, -R56 ;  /* 0x000000042d0e7c23 */ /* 0x000fc60008000838 */
[----:B------:R-:W1:Y:S01]  /*2800*/  MUFU.EX2 R156, R32 ;  /* 0x00000020009c7308 */ /* 0x000e620000000800 */
[----:B---3--:R-:W-:Y:S01]  /*2810*/  @!P2 FMUL R25, R25, R25 ;  /* 0x000000191919a220 */ /* 0x008fe20000400000 */
[----:B------:R-:W-:Y:S01]  /*2820*/  FSETP.GEU.AND P2, PT, R37, -126, PT ;  /* 0xc2fc00002500780b */ /* 0x000fe20003f4e000 */
[----:B------:R-:W2:Y:S04]  /*2830*/  SHFL.BFLY PT, R20, R3, 0x2, 0x1f ;  /* 0x0c401f0003147f89 */ /* 0x000ea800000e0000 */
[----:B------:R-:W-:Y:S01]  /*2840*/  @!P5 FMUL R36, R36, 0.5 ;  /* 0x3f0000002424d820 */ /* 0x000fe20000400000 */
[----:B------:R-:W3:Y:S01]  /*2850*/  MUFU.EX2 R154, R28 ;  /* 0x0000001c009a7308 */ /* 0x000ee20000000800 */
[----:B----4-:R-:W-:Y:S01]  /*2860*/  @!P4 FMUL R29, R29, R29 ;  /* 0x0000001d1d1dc220 */ /* 0x010fe20000400000 */
[----:B------:R-:W-:-:S05]  /*2870*/  FSETP.GEU.AND P4, PT, R41, -126, PT ;  /* 0xc2fc00002900780b */ /* 0x000fca0003f8e000 */
[----:B------:R-:W-:Y:S01]  /*2880*/  @!P2 FMUL R37, R37, 0.5 ;  /* 0x3f0000002525a820 */ /* 0x000fe20000400000 */
[----:B------:R-:W4:Y:S01]  /*2890*/  MUFU.EX2 R158, R36 ;  /* 0x00000024009e7308 */ /* 0x000f220000000800 */
[----:B-1----:R-:W-:Y:S01]  /*28a0*/  @!P3 FMUL R156, R156, R156 ;  /* 0x0000009c9c9cb220 */ /* 0x002fe20000400000 */
[----:B------:R-:W-:-:S05]  /*28b0*/  FSETP.GEU.AND P3, PT, R44, -126, PT ;  /* 0xc2fc00002c00780b */ /* 0x000fca0003f6e000 */
[----:B------:R-:W-:Y:S01]  /*28c0*/  @!P4 FMUL R41, R41, 0.5 ;  /* 0x3f0000002929c820 */ /* 0x000fe20000400000 */
[----:B------:R-:W1:Y:S01]  /*28d0*/  MUFU.EX2 R37, R37 ;  /* 0x0000002500257308 */ /* 0x000e620000000800 */
[----:B---3--:R-:W-:Y:S01]  /*28e0*/  @!P6 FMUL R154, R154, R154 ;  /* 0x0000009a9a9ae220 */ /* 0x008fe20000400000 */
[----:B------:R-:W-:Y:S02]  /*28f0*/  FSETP.GEU.AND P6, PT, R40, -126, PT ;  /* 0xc2fc00002800780b */ /* 0x000fe40003fce000 */
[----:B--2---:R-:W-:-:S03]  /*2900*/  FMNMX R20, R3, R20, !PT ;  /* 0x0000001403147209 */ /* 0x004fc60007800000 */
[----:B------:R-:W-:Y:S01]  /*2910*/  @!P3 FMUL R44, R44, 0.5 ;  /* 0x3f0000002c2cb820 */ /* 0x000fe20000400000 */
[----:B------:R-:W2:Y:S01]  /*2920*/  MUFU.EX2 R33, R33 ;  /* 0x0000002100217308 */ /* 0x000ea20000000800 */
[----:B----4-:R-:W-:Y:S01]  /*2930*/  @!P5 FMUL R158, R158, R158 ;  /* 0x0000009e9e9ed220 */ /* 0x010fe20000400000 */
[----:B------:R-:W-:-:S04]  /*2940*/  FSETP.NEU.AND P5, PT, R20, -INF , PT ;  /* 0xff8000001400780b */ /* 0x000fc80003fad000 */
[----:B------:R-:W-:Y:S01]  /*2950*/  FSEL R3, R20, RZ, P5 ;  /* 0x000000ff14037208 */ /* 0x000fe20002800000 */
[----:B------:R-:W-:Y:S01]  /*2960*/  @!P6 FMUL R40, R40, 0.5 ;  /* 0x3f0000002828e820 */ /* 0x000fe20000400000 */
[----:B------:R-:W-:Y:S01]  /*2970*/  FSETP.GEU.AND P5, PT, R49, -126, PT ;  /* 0xc2fc00003100780b */ /* 0x000fe20003fae000 */
[----:B-1----:R-:W-:Y:S01]  /*2980*/  @!P2 FMUL R37, R37, R37 ;  /* 0x000000252525a220 */ /* 0x002fe20000400000 */
[----:B------:R-:W-:Y:S01]  /*2990*/  FSETP.GEU.AND P2, PT, R48, -126, PT ;  /* 0xc2fc00003000780b */ /* 0x000fe20003f4e000 */
[----:B------:R-:W1:Y:S01]  /*29a0*/  MUFU.EX2 R45, R44 ;  /* 0x0000002c002d7308 */ /* 0x000e620000000800 */
[----:B------:R-:W-:-:S04]  /*29b0*/  FMUL R3, R3, UR4 ;  /* 0x0000000403037c20 */ /* 0x000fc80008400000 */
[--C-:B------:R-:W-:Y:S01]  /*29c0*/  FFMA R26, R26, UR4, -R3.reuse ;  /* 0x000000041a1a7c23 */ /* 0x100fe20008000803 */
[----:B--2---:R-:W-:Y:S01]  /*29d0*/  @!P1 FMUL R33, R33, R33 ;  /* 0x0000002121219220 */ /* 0x004fe20000400000 */
[----:B------:R-:W-:Y:S01]  /*29e0*/  FSETP.GEU.AND P1, PT, R14, -126, PT ;  /* 0xc2fc00000e00780b */ /* 0x000fe20003f2e000 */
[----:B------:R-:W2:Y:S01]  /*29f0*/  MUFU.EX2 R160, R41 ;  /* 0x0000002900a07308 */ /* 0x000ea20000000800 */
[--C-:B------:R-:W-:Y:S01]  /*2a00*/  FFMA R30, R30, UR4, -R3.reuse ;  /* 0x000000041e1e7c23 */ /* 0x100fe20008000803 */
[----:B------:R-:W-:Y:S01]  /*2a10*/  @!P5 FMUL R49, R49, 0.5 ;  /* 0x3f0000003131d820 */ /* 0x000fe20000400000 */
[--C-:B------:R-:W-:Y:S01]  /*2a20*/  FFMA R31, R31, UR4, -R3.reuse ;  /* 0x000000041f1f7c23 */ /* 0x100fe20008000803 */
[----:B------:R-:W-:Y:S01]  /*2a30*/  @!P2 FMUL R48, R48, 0.5 ;  /* 0x3f0000003030a820 */ /* 0x000fe20000400000 */
[--C-:B------:R-:W-:Y:S01]  /*2a40*/  FFMA R38, R38, UR4, -R3.reuse ;  /* 0x0000000426267c23 */ /* 0x100fe20008000803 */
[--C-:B------:R-:W-:Y:S01]  /*2a50*/  FFMA R34, R34, UR4, -R3.reuse ;  /* 0x0000000422227c23 */ /* 0x100fe20008000803 */
[--C-:B------:R-:W-:Y:S01]  /*2a60*/  FFMA R42, R42, UR4, -R3.reuse ;  /* 0x000000042a2a7c23 */ /* 0x100fe20008000803 */
[----:B------:R-:W3:Y:S01]  /*2a70*/  MUFU.EX2 R15, R40 ;  /* 0x00000028000f7308 */ /* 0x000ee20000000800 */
[----:B-1----:R-:W-:Y:S01]  /*2a80*/  @!P3 FMUL R45, R45, R45 ;  /* 0x0000002d2d2db220 */ /* 0x002fe20000400000 */
[----:B------:R-:W-:Y:S01]  /*2a90*/  FSETP.GEU.AND P3, PT, R26, -126, PT ;  /* 0xc2fc00001a00780b */ /* 0x000fe20003f6e000 */
[--C-:B------:R-:W-:Y:S01]  /*2aa0*/  FFMA R35, R35, UR4, -R3.reuse ;  /* 0x0000000423237c23 */ /* 0x100fe20008000803 */
[----:B------:R-:W-:Y:S01]  /*2ab0*/  @!P1 FMUL R14, R14, 0.5 ;  /* 0x3f0000000e0e9820 */ /* 0x000fe20000400000 */
[--C-:B------:R-:W-:Y:S01]  /*2ac0*/  FFMA R39, R39, UR4, -R3.reuse ;  /* 0x0000000427277c23 */ /* 0x100fe20008000803 */
[--C-:B------:R-:W-:Y:S01]  /*2ad0*/  FFMA R43, R43, UR4, -R3.reuse ;  /* 0x000000042b2b7c23 */ /* 0x100fe20008000803 */
[--C-:B------:R-:W-:Y:S01]  /*2ae0*/  FFMA R46, R46, UR4, -R3.reuse ;  /* 0x000000042e2e7c23 */ /* 0x100fe20008000803 */
[----:B------:R-:W1:Y:S01]  /*2af0*/  MUFU.EX2 R41, R48 ;  /* 0x0000003000297308 */ /* 0x000e620000000800 */
[----:B--2---:R-:W-:Y:S01]  /*2b00*/  @!P4 FMUL R160, R160, R160 ;  /* 0x000000a0a0a0c220 */ /* 0x004fe20000400000 */
[----:B------:R-:W-:Y:S01]  /*2b10*/  FSETP.GEU.AND P4, PT, R53, -126, PT ;  /* 0xc2fc00003500780b */ /* 0x000fe20003f8e000 */
[--C-:B------:R-:W-:Y:S01]  /*2b20*/  FFMA R50, R50, UR4, -R3.reuse ;  /* 0x0000000432327c23 */ /* 0x100fe20008000803 */
[--C-:B------:R-:W-:Y:S01]  /*2b30*/  FFMA R47, R47, UR4, -R3.reuse ;  /* 0x000000042f2f7c23 */ /* 0x100fe20008000803 */
[--C-:B------:R-:W-:Y:S01]  /*2b40*/  FFMA R51, R51, UR4, -R3.reuse ;  /* 0x0000000433337c23 */ /* 0x100fe20008000803 */
[----:B------:R-:W-:Y:S01]  /*2b50*/  FFMA R54, R54, UR4, -R3 ;  /* 0x0000000436367c23 */ /* 0x000fe20008000803 */
[----:B------:R-:W-:Y:S01]  /*2b60*/  @!P3 FMUL R26, R26, 0.5 ;  /* 0x3f0000001a1ab820 */ /* 0x000fe20000400000 */
[----:B------:R2:W4:Y:S01]  /*2b70*/  MUFU.EX2 R162, R14 ;  /* 0x0000000e00a27308 */ /* 0x0005220000000800 */
[----:B---3--:R-:W-:Y:S01]  /*2b80*/  @!P6 FMUL R15, R15, R15 ;  /* 0x0000000f0f0fe220 */ /* 0x008fe20000400000 */
[----:B------:R-:W-:-:S05]  /*2b90*/  FSETP.GEU.AND P6, PT, R52, -126, PT ;  /* 0xc2fc00003400780b */ /* 0x000fca0003fce000 */
[----:B------:R-:W-:Y:S01]  /*2ba0*/  @!P4 FMUL R53, R53, 0.5 ;  /* 0x3f0000003535c820 */ /* 0x000fe20000400000 */
[----:B------:R-:W3:Y:S01]  /*2bb0*/  MUFU.EX2 R164, R49 ;  /* 0x0000003100a47308 */ /* 0x000ee20000000800 */
[--C-:B--2---:R-:W-:Y:S01]  /*2bc0*/  FFMA R14, R27, UR4, -R3.reuse ;  /* 0x000000041b0e7c23 */ /* 0x104fe20008000803 */
[----:B-1----:R-:W-:Y:S01]  /*2bd0*/  @!P2 FMUL R41, R41, R41 ;  /* 0x000000292929a220 */ /* 0x002fe20000400000 */
[----:B------:R-:W-:Y:S01]  /*2be0*/  FSETP.GEU.AND P2, PT, R30, -126, PT ;  /* 0xc2fc00001e00780b */ /* 0x000fe20003f4e000 */
[----:B------:R-:W-:-:S03]  /*2bf0*/  FFMA R3, R55, UR4, -R3 ;  /* 0x0000000437037c23 */ /* 0x000fc60008000803 */
[----:B------:R-:W-:Y:S01]  /*2c00*/  @!P6 FMUL R52, R52, 0.5 ;  /* 0x3f0000003434e820 */ /* 0x000fe20000400000 */
[----:B------:R-:W1:Y:S01]  /*2c10*/  MUFU.EX2 R153, R26 ;  /* 0x0000001a00997308 */ /* 0x000e620000000800 */
[----:B----4-:R-:W-:Y:S01]  /*2c20*/  @!P1 FMUL R162, R162, R162 ;  /* 0x000000a2a2a29220 */ /* 0x010fe20000400000 */
[----:B------:R-:W-:-:S03]  /*2c30*/  FSETP.GEU.AND P1, PT, R14, -126, PT ;  /* 0xc2fc00000e00780b */ /* 0x000fc60003f2e000 */
[----:B------:R-:W-:Y:S01]  /*2c40*/  FADD R32, R29, R162 ;  /* 0x000000a21d207221 */ /* 0x000fe20000000000 */
[----:B------:R-:W-:Y:S02]  /*2c50*/  F2FP.BF16.F32.PACK_AB R162, R162, R45 ;  /* 0x0000002da2a2723e */ /* 0x000fe400000010ff */
[----:B------:R-:W-:Y:S01]  /*2c60*/  @!P2 FMUL R30, R30, 0.5 ;  /* 0x3f0000001e1ea820 */ /* 0x000fe20000400000 */
[----:B---3--:R-:W-:Y:S01]  /*2c70*/  @!P5 FMUL R164, R164, R164 ;  /* 0x000000a4a4a4d220 */ /* 0x008fe20000400000 */
[----:B------:R-:W-:Y:S01]  /*2c80*/  FSETP.GEU.AND P5, PT, R31, -126, PT ;  /* 0xc2fc00001f00780b */ /* 0x000fe20003fae000 */
[----:B------:R-:W2:Y:S04]  /*2c90*/  MUFU.EX2 R27, R52 ;  /* 0x00000034001b7308 */ /* 0x000ea80000000800 */
[----:B------:R-:W-:Y:S01]  /*2ca0*/  @!P1 FMUL R14, R14, 0.5 ;  /* 0x3f0000000e0e9820 */ /* 0x000fe20000400000 */
[----:B-1----:R-:W-:Y:S01]  /*2cb0*/  @!P3 FMUL R153, R153, R153 ;  /* 0x000000999999b220 */ /* 0x002fe20000400000 */
[----:B------:R-:W-:-:S02]  /*2cc0*/  FSETP.GEU.AND P3, PT, R38, -126, PT ;  /* 0xc2fc00002600780b */ /* 0x000fc40003f6e000 */
[----:B------:R1:W3:Y:S04]  /*2cd0*/  MUFU.EX2 R155, R30 ;  /* 0x0000001e009b7308 */ /* 0x0002e80000000800 */
[----:B------:R-:W-:-:S04]  /*2ce0*/  @!P5 FMUL R31, R31, 0.5 ;  /* 0x3f0000001f1fd820 */ /* 0x000fc80000400000 */
[----:B------:R-:W4:Y:S01]  /*2cf0*/  MUFU.EX2 R166, R53 ;  /* 0x0000003500a67308 */ /* 0x000f220000000800 */
[----:B--2---:R-:W-:Y:S01]  /*2d00*/  @!P6 FMUL R27, R27, R27 ;  /* 0x0000001b1b1be220 */ /* 0x004fe20000400000 */
[----:B------:R-:W-:Y:S01]  /*2d10*/  FSETP.GEU.AND P6, PT, R34, -126, PT ;  /* 0xc2fc00002200780b */ /* 0x000fe20003fce000 */
[----:B-1----:R-:W-:Y:S01]  /*2d20*/  FADD R30, R25, R160 ;  /* 0x000000a0191e7221 */ /* 0x002fe20000000000 */
[----:B------:R-:W-:Y:S01]  /*2d30*/  @!P3 FMUL R38, R38, 0.5 ;  /* 0x3f0000002626b820 */ /* 0x000fe20000400000 */
[----:B------:R-:W-:-:S03]  /*2d40*/  F2FP.BF16.F32.PACK_AB R160, R160, R15 ;  /* 0x0000000fa0a0723e */ /* 0x000fc600000010ff */
[----:B------:R1:W2:Y:S01]  /*2d50*/  MUFU.EX2 R24, R14 ;  /* 0x0000000e00187308 */ /* 0x0002a20000000800 */
[----:B---3--:R-:W-:Y:S01]  /*2d60*/  @!P2 FMUL R155, R155, R155 ;  /* 0x0000009b9b9ba220 */ /* 0x008fe20000400000 */
[----:B------:R-:W-:-:S05]  /*2d70*/  FSETP.GEU.AND P2, PT, R42, -126, PT ;  /* 0xc2fc00002a00780b */ /* 0x000fca0003f4e000 */
[----:B------:R-:W-:Y:S01]  /*2d80*/  @!P6 FMUL R34, R34, 0.5 ;  /* 0x3f0000002222e820 */ /* 0x000fe20000400000 */
[----:B------:R3:W5:Y:S01]  /*2d90*/  MUFU.EX2 R26, R31 ;  /* 0x0000001f001a7308 */ /* 0x0007620000000800 */
[----:B----4-:R-:W-:Y:S01]  /*2da0*/  @!P4 FMUL R166, R166, R166 ;  /* 0x000000a6a6a6c220 */ /* 0x010fe20000400000 */
[----:B------:R-:W-:Y:S01]  /*2db0*/  FSETP.GEU.AND P4, PT, R35, -126, PT ;  /* 0xc2fc00002300780b */ /* 0x000fe20003f8e000 */
[----:B-1----:R-:W-:Y:S01]  /*2dc0*/  FADD R14, R152, R15 ;  /* 0x0000000f980e7221 */ /* 0x002fe20000000000 */
[----:B------:R-:W-:-:S03]  /*2dd0*/  F2FP.BF16.F32.PACK_AB R152, R25, R152 ;  /* 0x000000981998723e */ /* 0x000fc600000010ff */
[----:B------:R-:W-:Y:S01]  /*2de0*/  @!P2 FMUL R42, R42, 0.5 ;  /* 0x3f0000002a2aa820 */ /* 0x000fe20000400000 */
[----:B------:R1:W4:Y:S01]  /*2df0*/  MUFU.EX2 R157, R34 ;  /* 0x00000022009d7308 */ /* 0x0003220000000800 */
[----:B--2---:R-:W-:Y:S01]  /*2e00*/  @!P1 FMUL R24, R24, R24 ;  /* 0x0000001818189220 */ /* 0x004fe20000400000 */
[----:B------:R-:W-:Y:S01]  /*2e10*/  FSETP.GEU.AND P1, PT, R39, -126, PT ;  /* 0xc2fc00002700780b */ /* 0x000fe20003f2e000 */
[----:B---3--:R-:W-:Y:S01]  /*2e20*/  FADD R31, R154, R45 ;  /* 0x0000002d9a1f7221 */ /* 0x008fe20000000000 */
[----:B------:R-:W-:-:S03]  /*2e30*/  F2FP.BF16.F32.PACK_AB R154, R29, R154 ;  /* 0x0000009a1d9a723e */ /* 0x000fc600000010ff */
[----:B------:R-:W-:Y:S01]  /*2e40*/  @!P4 FMUL R35, R35, 0.5 ;  /* 0x3f0000002323c820 */ /* 0x000fe20000400000 */
[----:B------:R-:W2:Y:S01]  /*2e50*/  MUFU.EX2 R38, R38 ;  /* 0x0000002600267308 */ /* 0x000ea20000000800 */
[----:B-----5:R-:W-:Y:S01]  /*2e60*/  @!P5 FMUL R26, R26, R26 ;  /* 0x0000001a1a1ad220 */ /* 0x020fe20000400000 */
[----:B------:R-:W-:Y:S01]  /*2e70*/  FSETP.GEU.AND P5, PT, R43, -126, PT ;  /* 0xc2fc00002b00780b */ /* 0x000fe20003fae000 */
[----:B-1----:R-:W-:Y:S01]  /*2e80*/  FADD R34, R158, R27 ;  /* 0x0000001b9e227221 */ /* 0x002fe20000000000 */
[----:B------:R-:W-:-:S03]  /*2e90*/  F2FP.BF16.F32.PACK_AB R158, R37, R158 ;  /* 0x0000009e259e723e */ /* 0x000fc600000010ff */
[----:B------:R-:W-:Y:S01]  /*2ea0*/  @!P1 FMUL R39, R39, 0.5 ;  /* 0x3f00000027279820 */ /* 0x000fe20000400000 */
[----:B------:R1:W3:Y:S01]  /*2eb0*/  MUFU.EX2 R28, R35 ;  /* 0x00000023001c7308 */ /* 0x0002e20000000800 */
[----:B----4-:R-:W-:Y:S01]  /*2ec0*/  @!P6 FMUL R157, R157, R157 ;  /* 0x0000009d9d9de220 */ /* 0x010fe20000400000 */
[----:B------:R-:W-:Y:S01]  /*2ed0*/  FSETP.GEU.AND P6, PT, R46, -126, PT ;  /* 0xc2fc00002e00780b */ /* 0x000fe20003fce000 */
[----:B------:R-:W-:-:S04]  /*2ee0*/  FADD R31, R31, R34 ;  /* 0x000000221f1f7221 */ /* 0x000fc80000000000 */
[----:B------:R-:W-:Y:S01]  /*2ef0*/  @!P5 FMUL R43, R43, 0.5 ;  /* 0x3f0000002b2bd820 */ /* 0x000fe20000400000 */
[----:B------:R4:W5:Y:S01]  /*2f00*/  MUFU.EX2 R159, R39 ;  /* 0x00000027009f7308 */ /* 0x0009620000000800 */
[----:B--2---:R-:W-:Y:S01]  /*2f10*/  @!P3 FMUL R38, R38, R38 ;  /* 0x000000262626b220 */ /* 0x004fe20000400000 */
[----:B------:R-:W-:Y:S01]  /*2f20*/  FSETP.GEU.AND P3, PT, R50, -126, PT ;  /* 0xc2fc00003200780b */ /* 0x000fe20003f6e000 */
[----:B-1----:R-:W-:Y:S01]  /*2f30*/  FADD R35, R156, R41 ;  /* 0x000000299c237221 */ /* 0x002fe20000000000 */
[----:B------:R-:W-:-:S03]  /*2f40*/  F2FP.BF16.F32.PACK_AB R156, R33, R156 ;  /* 0x0000009c219c723e */ /* 0x000fc600000010ff */
[----:B------:R-:W-:Y:S01]  /*2f50*/  @!P6 FMUL R46, R46, 0.5 ;  /* 0x3f0000002e2ee820 */ /* 0x000fe20000400000 */
[----:B------:R-:W1:Y:S01]  /*2f60*/  MUFU.EX2 R42, R42 ;  /* 0x0000002a002a7308 */ /* 0x000e620000000800 */
[----:B---3--:R-:W-:Y:S01]  /*2f70*/  @!P4 FMUL R28, R28, R28 ;  /* 0x0000001c1c1cc220 */ /* 0x008fe20000400000 */
[----:B------:R-:W-:Y:S01]  /*2f80*/  FSETP.GEU.AND P4, PT, R47, -126, PT ;  /* 0xc2fc00002f00780b */ /* 0x000fe20003f8e000 */
[----:B----4-:R-:W-:Y:S01]  /*2f90*/  FADD R39, R33, R164 ;  /* 0x000000a421277221 */ /* 0x010fe20000000000 */
[----:B------:R-:W-:Y:S01]  /*2fa0*/  FADD R14, R14, R35 ;  /* 0x000000230e0e7221 */ /* 0x000fe20000000000 */
[----:B------:R-:W-:Y:S02]  /*2fb0*/  F2FP.BF16.F32.PACK_AB R164, R164, R41 ;  /* 0x00000029a4a4723e */ /* 0x000fe400000010ff */
[----:B------:R-:W-:Y:S01]  /*2fc0*/  @!P3 FMUL R50, R50, 0.5 ;  /* 0x3f0000003232b820 */ /* 0x000fe20000400000 */
[----:B------:R2:W3:Y:S01]  /*2fd0*/  MUFU.EX2 R161, R43 ;  /* 0x0000002b00a17308 */ /* 0x0004e20000000800 */
[----:B-----5:R-:W-:Y:S01]  /*2fe0*/  @!P1 FMUL R159, R159, R159 ;  /* 0x0000009f9f9f9220 */ /* 0x020fe20000400000 */
[----:B------:R-:W-:Y:S01]  /*2ff0*/  FSETP.GEU.AND P1, PT, R51, -126, PT ;  /* 0xc2fc00003300780b */ /* 0x000fe20003f2e000 */
[----:B------:R-:W-:Y:S01]  /*3000*/  FADD R30, R30, R39 ;  /* 0x000000271e1e7221 */ /* 0x000fe20000000000 */
[----:B------:R-:W-:-:S03]  /*3010*/  FADD R14, R14, R31 ;  /* 0x0000001f0e0e7221 */ /* 0x000fc60000000000 */
[----:B------:R-:W-:Y:S01]  /*3020*/  @!P4 FMUL R47, R47, 0.5 ;  /* 0x3f0000002f2fc820 */ /* 0x000fe20000400000 */
[----:B------:R-:W4:Y:S01]  /*3030*/  MUFU.EX2 R46, R46 ;  /* 0x0000002e002e7308 */ /* 0x000f220000000800 */
[----:B-1----:R-:W-:Y:S01]  /*3040*/  @!P2 FMUL R42, R42, R42 ;  /* 0x0000002a2a2aa220 */ /* 0x002fe20000400000 */
[----:B------:R-:W-:Y:S01]  /*3050*/  FSETP.GEU.AND P2, PT, R54, -126, PT ;  /* 0xc2fc00003600780b */ /* 0x000fe20003f4e000 */
[----:B--2---:R-:W-:Y:S01]  /*3060*/  FADD R43, R37, R166 ;  /* 0x000000a6252b7221 */ /* 0x004fe20000000000 */
[----:B------:R-:W-:-:S03]  /*3070*/  F2FP.BF16.F32.PACK_AB R166, R166, R27 ;  /* 0x0000001ba6a6723e */ /* 0x000fc600000010ff */
[----:B------:R-:W-:Y:S01]  /*3080*/  @!P1 FMUL R51, R51, 0.5 ;  /* 0x3f00000033339820 */ /* 0x000fe20000400000 */
[----:B------:R-:W1:Y:S01]  /*3090*/  MUFU.EX2 R163, R47 ;  /* 0x0000002f00a37308 */ /* 0x000e620000000800 */
[----:B---3--:R-:W-:Y:S01]  /*30a0*/  @!P5 FMUL R161, R161, R161 ;  /* 0x000000a1a1a1d220 */ /* 0x008fe20000400000 */
[----:B------:R-:W-:Y:S01]  /*30b0*/  FSETP.GEU.AND P5, PT, R3, -126, PT ;  /* 0xc2fc00000300780b */ /* 0x000fe20003fae000 */
[----:B------:R-:W-:Y:S02]  /*30c0*/  FADD R43, R32, R43 ;  /* 0x0000002b202b7221 */ /* 0x000fe40000000000 */
[----:B------:R-:W-:Y:S01]  /*30d0*/  FADD R32, R24, R161 ;  /* 0x000000a118207221 */ /* 0x000fe20000000000 */
[----:B------:R-:W-:Y:S01]  /*30e0*/  F2FP.BF16.F32.PACK_AB R161, R161, R42 ;  /* 0x0000002aa1a1723e */ /* 0x000fe200000010ff */
[----:B------:R-:W-:Y:S01]  /*30f0*/  @!P2 FMUL R54, R54, 0.5 ;  /* 0x3f0000003636a820 */ /* 0x000fe20000400000 */
[----:B------:R-:W2:Y:S01]  /*3100*/  MUFU.EX2 R50, R50 ;  /* 0x0000003200327308 */ /* 0x000ea20000000800 */
[----:B------:R-:W-:Y:S01]  /*3110*/  FADD R43, R30, R43 ;  /* 0x0000002b1e2b7221 */ /* 0x000fe20000000000 */
[----:B------:R-:W-:Y:S01]  /*3120*/  MOV R30, UR53 ;  /* 0x00000035001e7c02 */ /* 0x000fe20008000f00 */
[----:B----4-:R-:W-:-:S03]  /*3130*/  @!P6 FMUL R46, R46, R46 ;  /* 0x0000002e2e2ee220 */ /* 0x010fc60000400000 */
[----:B------:R3:W-:Y:S01]  /*3140*/  SYNCS.ARRIVE.TRANS64.A1T0 RZ, [R30+UR6], RZ ;  /* 0x000000ff1eff79a7 */ /* 0x0007e20008100006 */
[----:B------:R-:W-:Y:S01]  /*3150*/  @!P5 FMUL R3, R3, 0.5 ;  /* 0x3f0000000303d820 */ /* 0x000fe20000400000 */
[----:B------:R-:W4:Y:S01]  /*3160*/  MUFU.EX2 R165, R51 ;  /* 0x0000003300a57308 */ /* 0x000f220000000800 */
[----:B------:R-:W-:Y:S01]  /*3170*/  UIADD3 UR6, UR37, 0x1, URZ ;  /* 0x0000000125067890 */ /* 0x000fe2000fffe03f */
[----:B-1----:R-:W-:Y:S01]  /*3180*/  @!P4 FMUL R163, R163, R163 ;  /* 0x000000a3a3a3c220 */ /* 0x002fe20000400000 */
[----:B------:R-:W-:Y:S01]  /*3190*/  FADD R34, R155, R46 ;  /* 0x0000002e9b227221 */ /* 0x000fe20000000000 */
[C---:B------:R-:W-:Y:S01]  /*31a0*/  F2FP.BF16.F32.PACK_AB R155, R26.reuse, R155 ;  /* 0x0000009b1a9b723e */ /* 0x040fe200000010ff */
[----:B------:R-:W-:Y:S01]  /*31b0*/  UISETP.NE.AND UP0, UPT, UR6, 0x5, UPT ;  /* 0x000000050600788c */ /* 0x000fe2000bf05270 */
[----:B------:R-:W-:Y:S01]  /*31c0*/  FADD R35, R26, R163 ;  /* 0x000000a31a237221 */ /* 0x000fe20000000000 */
[----:B------:R-:W-:Y:S01]  /*31d0*/  F2FP.BF16.F32.PACK_AB R163, R163, R46 ;  /* 0x0000002ea3a3723e */ /* 0x000fe200000010ff */
[----:B------:R-:W1:Y:S01]  /*31e0*/  MUFU.EX2 R167, R54 ;  /* 0x0000003600a77308 */ /* 0x000e620000000800 */
[----:B--2---:R-:W-:Y:S01]  /*31f0*/  @!P3 FMUL R50, R50, R50 ;  /* 0x000000323232b220 */ /* 0x004fe20000400000 */
[----:B------:R-:W-:-:S02]  /*3200*/  USEL UR4, URZ, 0x1, UP0 ;  /* 0x000000013f047887 */ /* 0x000fc40008000000 */
[----:B------:R-:W-:Y:S01]  /*3210*/  USEL UR6, UR6, URZ, UP0 ;  /* 0x0000003f06067287 */ /* 0x000fe20008000000 */
[----:B------:R-:W-:Y:S01]  /*3220*/  FADD R36, R157, R50 ;  /* 0x000000329d247221 */ /* 0x000fe20000000000 */
[----:B------:R-:W-:Y:S02]  /*3230*/  F2FP.BF16.F32.PACK_AB R157, R28, R157 ;  /* 0x0000009d1c9d723e */ /* 0x000fe400000010ff */
[----:B------:R2:W5:Y:S01]  /*3240*/  MUFU.EX2 R170, R3 ;  /* 0x0000000300aa7308 */ /* 0x0005620000000800 */
[----:B----4-:R-:W-:Y:S01]  /*3250*/  @!P1 FMUL R165, R165, R165 ;  /* 0x000000a5a5a59220 */ /* 0x010fe20000400000 */
[----:B------:R-:W-:-:S03]  /*3260*/  LOP3.LUT R23, R23, UR4, RZ, 0x3c, !PT ;  /* 0x0000000417177c12 */ /* 0x000fc6000f8e3cff */
[----:B------:R-:W-:Y:S01]  /*3270*/  FADD R39, R28, R165 ;  /* 0x000000a51c277221 */ /* 0x000fe20000000000 */
[----:B------:R-:W-:Y:S01]  /*3280*/  F2FP.BF16.F32.PACK_AB R165, R165, R50 ;  /* 0x00000032a5a5723e */ /* 0x000fe200000010ff */
[----:B-1----:R-:W-:Y:S01]  /*3290*/  @!P2 FMUL R167, R167, R167 ;  /* 0x000000a7a7a7a220 */ /* 0x002fe20000400000 */
[----:B--2---:R-:W-:Y:S01]  /*32a0*/  FADD R3, R153, R42 ;  /* 0x0000002a99037221 */ /* 0x004fe20000000000 */
[----:B------:R-:W-:Y:S01]  /*32b0*/  FADD R32, R32, R39 ;  /* 0x0000002720207221 */ /* 0x000fe20000000000 */
[----:B------:R-:W-:Y:S01]  /*32c0*/  F2FP.BF16.F32.PACK_AB R153, R24, R153 ;  /* 0x000000991899723e */ /* 0x000fe200000010ff */
[----:B------:R-:W-:Y:S01]  /*32d0*/  FADD R47, R38, R167 ;  /* 0x000000a7262f7221 */ /* 0x000fe20000000000 */
[----:B------:R-:W-:Y:S01]  /*32e0*/  FADD R3, R3, R36 ;  /* 0x0000002403037221 */ /* 0x000fe20000000000 */
[----:B-----5:R-:W-:Y:S02]  /*32f0*/  @!P5 FMUL R170, R170, R170 ;  /* 0x000000aaaaaad220 */ /* 0x020fe40000400000 */
[----:B------:R-:W-:-:S02]  /*3300*/  FADD R34, R34, R47 ;  /* 0x0000002f22227221 */ /* 0x000fc40000000000 */
[----:B------:R-:W-:Y:S02]  /*3310*/  FADD R40, R159, R170 ;  /* 0x000000aa9f287221 */ /* 0x000fe40000000000 */
[----:B------:R-:W-:Y:S01]  /*3320*/  FADD R34, R3, R34 ;  /* 0x0000002203227221 */ /* 0x000fe20000000000 */
[----:B------:R-:W-:Y:S01]  /*3330*/  FADD R3, R14, R43 ;  /* 0x0000002b0e037221 */ /* 0x000fe20000000000 */
[----:B------:R-:W-:Y:S01]  /*3340*/  F2FP.BF16.F32.PACK_AB R159, R159, R38 ;  /* 0x000000269f9f723e */ /* 0x000fe200000010ff */
[----:B------:R-:W-:-:S04]  /*3350*/  FADD R35, R35, R40 ;  /* 0x0000002823237221 */ /* 0x000fc80000000000 */
[----:B------:R-:W-:-:S04]  /*3360*/  FADD R35, R32, R35 ;  /* 0x0000002320237221 */ /* 0x000fc80000000000 */
[----:B------:R-:W-:Y:S01]  /*3370*/  FADD R14, R34, R35 ;  /* 0x00000023220e7221 */ /* 0x000fe20000000000 */
[----:B---3--:R-:W-:Y:S06]  /*3380*/  @!P0 BRA `(.L_x_21) ;  /* 0x0000000000048947 */ /* 0x008fec0003800000 */
[----:B------:R-:W-:Y:S01]  /*3390*/  BPT.TRAP 0x1 ;  /* 0x000000040000795c */ /* 0x000fe20000300000 */
.L_x_21:
[----:B------:R-:W-:Y:S01]  /*33a0*/  ULEA UR4, UR6, UR38, 0x3 ;  /* 0x0000002606047291 */ /* 0x000fe2000f8e183f */
[----:B------:R-:W-:Y:S01]  /*33b0*/  SHF.L.U32 R15, R23, 0x1f, RZ ;  /* 0x0000001f170f7819 */ /* 0x000fe200000006ff */
[----:B------:R-:W-:-:S07]  /*33c0*/  ULOP3.LUT UR7, UR7, 0x2000000, URZ, 0xfc, !UPT ;  /* 0x0200000007077892 */ /* 0x000fce000f8efc3f */
[----:B------:R-:W1:Y:S02]  /*33d0*/  SYNCS.PHASECHK.TRANS64.TRYWAIT P1, [UR4+0x3c400], R15 ;  /* 0x03c4000fff0075a7 */ /* 0x000e640008020144 */
[----:B-1----:R-:W-:Y:S05]  /*33e0*/  @!P1 BRA `(.L_x_22) ;  /* 0x0000009c00e49947 */ /* 0x002fea0003800000 */
.L_x_137:
[----:B------:R-:W-:Y:S01]  /*33f0*/  ULEA UR4, UR6, UR7, 0xb ;  /* 0x0000000706047291 */ /* 0x000fe2000f8e583f */
[----:B-1----:R-:W-:Y:S01]  /*3400*/  WARPGROUP.ARRIVE ;  /* 0x00000000000079c5 */ /* 0x002fe20000000000 */
[----:B------:R-:W-:Y:S01]  /*3410*/  UMOV UR11, 0x40000040 ;  /* 0x40000040000b7882 */ /* 0x000fe20000000000 */
[----:B------:R-:W-:-:S04]  /*3420*/  F2FP.BF16.F32.PACK_AB R167, R170, R167 ;  /* 0x000000a7aaa7723e */ /* 0x000fc800000010ff */
[----:B------:R-:W-:Y:S02]  /*3430*/  UMOV UR10, UR4 ;  /* 0x00000004000a7c82 */ /* 0x000fe40008000000 */
[----:B------:R-:W-:Y:S01]  /*3440*/  HGMMA.64x256x16.F32.BF16 R24, R152, gdesc[UR8].tnspB, RZ, !UPT, gsb0 ;  /* 0x43e0000898187df0 */ /* 0x000fe2000c0018ff */
[----:B------:R-:W-:Y:S01]  /*3450*/  UIADD3 UR10, UR4, 0x80, URZ ;  /* 0x00000080040a7890 */ /* 0x000fe2000fffe03f */
[----:B------:R-:W-:Y:S01]  /*3460*/  UMOV UR11, 0x40000040 ;  /* 0x40000040000b7882 */ /* 0x000fe20000000000 */
[----:B------:R-:W-:Y:S02]  /*3470*/  WARPGROUP.DEPBAR.LE gsb0, 0x0 ;  /* 0x00008000000079c5 */ /* 0x000fe40000010000 */
[----:B------:R-:W-:-:S15]  /*3480*/  WARPGROUP.ARRIVE ;  /* 0x00000000000079c5 */ /* 0x000fde0000000000 */
[----:B------:R-:W-:-:S08]  /*3490*/  NOP ;  /* 0x0000000000007918 */ /* 0x000fd00000000000 */
[----:B------:R-:W-:Y:S01]  /*34a0*/  HGMMA.64x256x16.F32.BF16 R24, R156, gdesc[UR8].tnspB, R24, gsb0 ;  /* 0x43e000089c187df0 */ /* 0x000fe20008001818 */
        /* <DEDUP_REMOVED lines=11> */
[----:B------:R-:W-:Y:S03]  /*3560*/  HGMMA.64x256x16.F32.BF16 R24, R164, gdesc[UR8].tnspB, R24, gsb0 ;  /* 0x43e00008a4187df0 */ /* 0x000fe60008001818 */
[----:B------:R-:W-:Y:S02]  /*3570*/  WARPGROUP.DEPBAR.LE gsb0, 0x0 ;  /* 0x00008000000079c5 */ /* 0x000fe40000010000 */
[----:B------:R-:W-:Y:S05]  /*3580*/  @!P0 BRA `(.L_x_23) ;  /* 0x0000000000048947 */ /* 0x000fea0003800000 */
[----:B------:R-:W-:Y:S01]  /*3590*/  BPT.TRAP 0x1 ;  /* 0x000000040000795c */ /* 0x000fe20000300000 */
.L_x_23:
[----:B------:R-:W-:Y:S01]  /*35a0*/  R2UR UR4, R18 ;  /* 0x00000000120472ca */ /* 0x000fe200000e0000 */
[----:B------:R-:W-:-:S04]  /*35b0*/  UIADD3 UR52, UR52, 0x3c428, URZ ;  /* 0x0003c42834347890 */ /* 0x000fc8000fffe03f */
[----:B------:R-:W-:-:S08]  /*35c0*/  UPRMT UR52, URZ, 0x654, UR52 ;  /* 0x000006543f347896 */ /* 0x000fd00008000034 */
[----:B------:R-:W-:Y:S01]  /*35d0*/  UISETP.GT.U32.AND UP0, UPT, UR4, 0x1, UPT ;  /* 0x000000010400788c */ /* 0x000fe2000bf04070 */
[----:B------:R-:W-:Y:S05]  /*35e0*/  SYNCS.ARRIVE.TRANS64.RED.A1T0 RZ, [UR52], RZ ;  /* 0x000000ffffff79a7 */ /* 0x000fea0008100434 */
[----:B------:R-:W-:-:S13]  /*35f0*/  PLOP3.LUT P1, PT, PT, PT, UP0, 0x80, 0x0 ;  /* 0x000000000000781c */ /* 0x000fda0003f2f008 */
[----:B------:R-:W-:Y:S05]  /*3600*/  @P1 BRA `(.L_x_24) ;  /* 0x0000000000041947 */ /* 0x000fea0003800000 */
[----:B------:R-:W-:Y:S01]  /*3610*/  BPT.TRAP 0x1 ;  /* 0x000000040000795c */ /* 0x000fe20000300000 */
.L_x_24:
[----:B------:R-:W-:Y:S01]  /*3620*/  UIADD3 UR37, UR6, 0x1, URZ ;  /* 0x0000000106257890 */ /* 0x000fe2000fffe03f */
[C---:B------:R-:W-:Y:S01]  /*3630*/  ISETP.GE.AND P2, PT, R168.reuse, 0x4, PT ;  /* 0x00000004a800780c */ /* 0x040fe20003f46270 */
[----:B------:R-:W-:Y:S01]  /*3640*/  VIADD R191, R168, 0xfffffffe ;  /* 0xfffffffea8bf7836 */ /* 0x000fe20000000000 */
[----:B------:R-:W-:Y:S01]  /*3650*/  IADD3 R15, R186, 0x40, RZ ;  /* 0x00000040ba0f7810 */ /* 0x000fe20007ffe0ff */
[----:B------:R-:W-:-:S04]  /*3660*/  UISETP.NE.AND UP0, UPT, UR37, 0x5, UPT ;  /* 0x000000052500788c */ /* 0x000fc8000bf05270 */
[----:B------:R-:W-:Y:S02]  /*3670*/  USEL UR4, URZ, 0x1, UP0 ;  /* 0x000000013f047887 */ /* 0x000fe40008000000 */
[----:B------:R-:W-:-:S04]  /*3680*/  USEL UR37, UR37, URZ, UP0 ;  /* 0x0000003f25257287 */ /* 0x000fc80008000000 */
[----:B------:R-:W-:Y:S01]  /*3690*/  LOP3.LUT R23, R23, UR4, RZ, 0x3c, !PT ;  /* 0x0000000417177c12 */ /* 0x000fe2000f8e3cff */
[----:B------:R-:W-:Y:S07]  /*36a0*/  @!P2 BRA `(.L_x_25) ;  /* 0x0000002000e8a947 */ /* 0x000fee0003800000 */
[----:B------:R-:W-:Y:S01]  /*36b0*/  IADD3 R168, R168, -0x3, RZ ;  /* 0xfffffffda8a87810 */ /* 0x000fe20007ffe0ff */
[----:B------:R-:W-:Y:S01]  /*36c0*/  ULDC UR4, c[0x0][0x604] ;  /* 0x0001810000047ab9 */ /* 0x000fe20000000800 */
[----:B------:R-:W-:Y:S02]  /*36d0*/  MOV R195, R21 ;  /* 0x0000001500c37202 */ /* 0x000fe40000000f00 */
[----:B------:R-:W-:-:S07]  /*36e0*/  MOV R193, R20 ;  /* 0x0000001400c17202 */ /* 0x000fce0000000f00 */
.L_x_36:
[----:B------:R-:W-:Y:S01]  /*36f0*/  MOV R191, R168 ;  /* 0x000000a800bf7202 */ /* 0x000fe20000000f00 */
[----:B------:R-:W-:Y:S06]  /*3700*/  @!P0 BRA `(.L_x_26) ;  /* 0x0000000000048947 */ /* 0x000fec0003800000 */
[----:B------:R-:W-:Y:S01]  /*3710*/  BPT.TRAP 0x1 ;  /* 0x000000040000795c */ /* 0x000fe20000300000 */
.L_x_26:
[----:B------:R-:W-:Y:S01]  /*3720*/  ULEA UR5, UR37, UR38, 0x3 ;  /* 0x0000002625057291 */ /* 0x000fe2000f8e183f */
[----:B------:R-:W-:-:S08]  /*3730*/  SHF.L.U32 R20, R23, 0x1f, RZ ;  /* 0x0000001f17147819 */ /* 0x000fd000000006ff */
[----:B------:R-:W1:Y:S02]  /*3740*/  SYNCS.PHASECHK.TRANS64.TRYWAIT P2, [UR5+0x3c400], R20 ;  /* 0x03c40014ff0075a7 */ /* 0x000e640008040145 */
[----:B-1----:R-:W-:Y:S05]  /*3750*/  @!P2 BRA `(.L_x_27) ;  /* 0x0000009c0020a947 */ /* 0x002fea0003800000 */
.L_x_138:
[----:B------:R-:W-:Y:S01]  /*3760*/  R2UR UR52, R12 ;  /* 0x000000000c3472ca */ /* 0x000fe200000e0000 */
[----:B------:R-:W-:Y:S01]  /*3770*/  ULEA UR5, UR37, UR39, 0xb ;  /* 0x0000002725057291 */ /* 0x000fe2000f8e583f */
[----:B------:R-:W-:Y:S01]  /*3780*/  R2UR UR53, R13 ;  /* 0x000000000d3572ca */ /* 0x000fe200000e0000 */
[----:B------:R-:W-:Y:S01]  /*3790*/  WARPGROUP.ARRIVE ;  /* 0x00000000000079c5 */ /* 0x000fe20000000000 */
[----:B------:R-:W-:Y:S01]  /*37a0*/  UMOV UR55, 0x40000040 ;  /* 0x4000004000377882 */ /* 0x000fe20000000000 */
[----:B------:R-:W-:Y:S01]  /*37b0*/  UIADD3 UR10, UR5, 0x202, URZ ;  /* 0x00000202050a7890 */ /* 0x000fe2000fffe03f */
[----:B------:R-:W-:Y:S02]  /*37c0*/  UMOV UR11, 0x40000040 ;  /* 0x40000040000b7882 */ /* 0x000fe40000000000 */
[----:B------:R-:W-:Y:S01]  /*37d0*/  UMOV UR54, UR5 ;  /* 0x0000000500367c82 */ /* 0x000fe20008000000 */
[----:B------:R-:W-:Y:S01]  /*37e0*/  UIADD3 UR14, UR5, 0x204, URZ ;  /* 0x00000204050e7890 */ /* 0x000fe2000fffe03f */
[----:B------:R-:W-:Y:S01]  /*37f0*/  UMOV UR15, 0x40000040 ;  /* 0x40000040000f7882 */ /* 0x000fe20000000000 */
[----:B------:R-:W-:Y:S01]  /*3800*/  UIADD3 UR18, UR5, 0x206, URZ ;  /* 0x0000020605127890 */ /* 0x000fe2000fffe03f */
[----:B------:R-:W-:-:S03]  /*3810*/  UMOV UR19, 0x40000040 ;  /* 0x4000004000137882 */ /* 0x000fc60000000000 */
[----:B------:R-:W-:Y:S01]  /*3820*/  HGMMA.64x64x16.F32.BF16 R152, gdesc[UR52], RZ, !UPT, gsb0 ;  /* 0x00e00000349879f0 */ /* 0x000fe2000c0018ff */
[----:B------:R-:W-:Y:S01]  /*3830*/  R2UR UR52, R10 ;  /* 0x000000000a3472ca */ /* 0x000fe200000e0000 */
[----:B------:R-:W-:Y:S01]  /*3840*/  UIADD3 UR54, UR5, 0x2, URZ ;  /* 0x0000000205367890 */ /* 0x000fe2000fffe03f */
[----:B------:R-:W-:Y:S01]  /*3850*/  R2UR UR53, R11 ;  /* 0x000000000b3572ca */ /* 0x000fe200000e0000 */
[----:B------:R-:W-:Y:S01]  /*3860*/  UMOV UR55, 0x40000040 ;  /* 0x4000004000377882 */ /* 0x000fe20000000000 */
[----:B------:R-:W-:Y:S01]  /*3870*/  UIADD3 UR22, UR5, 0x400, URZ ;  /* 0x0000040005167890 */ /* 0x000fe2000fffe03f */
        /* <DEDUP_REMOVED lines=13> */
[----:B------:R-:W-:-:S02]  /*3950*/  WARPGROUP.DEPBAR.LE gsb0, 0x0 ;  /* 0x00008000000079c5 */ /* 0x000fc40000010000 */
[----:B------:R-:W-:-:S06]  /*3960*/  WARPGROUP.ARRIVE ;  /* 0x00000000000079c5 */ /* 0x000fcc0000000000 */
[----:B------:R-:W-:Y:S01]  /*3970*/  HGMMA.64x64x16.F32.BF16 R152, gdesc[UR52], R152, gsb0 ;  /* 0x00e00000349879f0 */ /* 0x000fe20008001898 */
[----:B------:R-:W-:Y:S01]  /*3980*/  R2UR UR52, R8 ;  /* 0x00000000083472ca */ /* 0x000fe200000e0000 */
[----:B------:R-:W-:Y:S01]  /*3990*/  UIADD3 UR54, UR5, 0x4, URZ ;  /* 0x0000000405367890 */ /* 0x000fe2000fffe03f */
[----:B------:R-:W-:Y:S01]  /*39a0*/  R2UR UR53, R9 ;  /* 0x00000000093572ca */ /* 0x000fe200000e0000 */
[----:B------:R-:W-:Y:S01]  /*39b0*/  UMOV UR55, 0x40000040 ;  /* 0x4000004000377882 */ /* 0x000fe20000000000 */
[----:B------:R-:W-:Y:S02]  /*39c0*/  WARPGROUP.DEPBAR.LE gsb0, 0x0 ;  /* 0x00008000000079c5 */ /* 0x000fe40000010000 */
[----:B------:R-:W-:-:S09]  /*39d0*/  WARPGROUP.ARRIVE ;  /* 0x00000000000079c5 */ /* 0x000fd20000000000 */
        /* <DEDUP_REMOVED lines=15> */
[----:B------:R-:W-:Y:S01]  /*3ad0*/  UIADD3 UR54, UR5, 0x606, URZ ;  /* 0x0000060605367890 */ /* 0x000fe2000fffe03f */
[----:B------:R-:W-:Y:S01]  /*3ae0*/  UMOV UR52, UR56 ;  /* 0x0000003800347c82 */ /* 0x000fe20008000000 */
[----:B------:R-:W-:Y:S01]  /*3af0*/  UMOV UR53, UR57 ;  /* 0x0000003900357c82 */ /* 0x000fe20008000000 */
[----:B------:R-:W-:Y:S01]  /*3b00*/  UMOV UR55, 0x40000040 ;  /* 0x4000004000377882 */ /* 0x000fe20000000000 */
[----:B------:R-:W-:-:S04]  /*3b10*/  UIADD3 UR5, UR37, 0x1, URZ ;  /* 0x0000000125057890 */ /* 0x000fc8000fffe03f */
[----:B------:R-:W-:-:S04]  /*3b20*/  UISETP.NE.AND UP0, UPT, UR5, 0x5, UPT ;  /* 0x000000050500788c */ /* 0x000fc8000bf05270 */
[----:B------:R-:W-:Y:S01]  /*3b30*/  USEL UR5, UR5, URZ, UP0 ;  /* 0x0000003f05057287 */ /* 0x000fe20008000000 */
[----:B------:R-:W-:Y:S02]  /*3b40*/  WARPGROUP.DEPBAR.LE gsb0, 0x0 ;  /* 0x00008000000079c5 */ /* 0x000fe40000010000 */
[----:B------:R-:W-:-:S06]  /*3b50*/  WARPGROUP.ARRIVE ;  /* 0x00000000000079c5 */ /* 0x000fcc0000000000 */
[----:B------:R-:W-:Y:S01]  /*3b60*/  HGMMA.64x64x16.F32.BF16 R152, gdesc[UR8], R152, gsb0 ;  /* 0x00e00000089879f0 */ /* 0x000fe20008001898 */
[----:B------:R-:W-:-:S06]  /*3b70*/  USEL UR10, URZ, 0x1, UP0 ;  /* 0x000000013f0a7887 */ /* 0x000fcc0008000000 */
[----:B------:R-:W-:Y:S01]  /*3b80*/  LOP3.LUT R23, R23, UR10, RZ, 0x3c, !PT ;  /* 0x0000000a17177c12 */ /* 0x000fe2000f8e3cff */
        /* <DEDUP_REMOVED lines=31> */
[----:B------:R-:W-:Y:S05]  /*3d80*/  @!P0 BRA `(.L_x_28) ;  /* 0x0000000000048947 */ /* 0x000fea0003800000 */
[----:B------:R-:W-:Y:S01]  /*3d90*/  BPT.TRAP 0x1 ;  /* 0x000000040000795c */ /* 0x000fe20000300000 */
.L_x_28:
[----:B-1----:R-:W-:Y:S01]  /*3da0*/  FMNMX R20, R152, R195, !PT ;  /* 0x000000c398147209 */ /* 0x002fe20007800000 */
[----:B------:R-:W-:Y:S01]  /*3db0*/  ULEA UR10, UR5, UR38, 0x3 ;  /* 0x00000026050a7291 */ /* 0x000fe2000f8e183f */
[----:B------:R-:W-:Y:S02]  /*3dc0*/  FMNMX R192, R154, R193, !PT ;  /* 0x000000c19ac07209 */ /* 0x000fe40007800000 */
[----:B------:R-:W-:Y:S02]  /*3dd0*/  FMNMX R21, R153, R20, !PT ;  /* 0x0000001499157209 */ /* 0x000fe40007800000 */
[----:B------:R-:W-:Y:S02]  /*3de0*/  FMNMX R197, R155, R192, !PT ;  /* 0x000000c09bc57209 */ /* 0x000fe40007800000 */
[----:B------:R-:W-:Y:S02]  /*3df0*/  FMNMX R20, R156, R21, !PT ;  /* 0x000000159c147209 */ /* 0x000fe40007800000 */
[----:B------:R-:W-:-:S02]  /*3e00*/  FMNMX R192, R158, R197, !PT ;  /* 0x000000c59ec07209 */ /* 0x000fc40007800000 */
[----:B------:R-:W-:Y:S02]  /*3e10*/  FMNMX R21, R157, R20, !PT ;  /* 0x000000149d157209 */ /* 0x000fe40007800000 */
[----:B------:R-:W-:Y:S02]  /*3e20*/  FMNMX R197, R159, R192, !PT ;  /* 0x000000c09fc57209 */ /* 0x000fe40007800000 */
[----:B------:R-:W-:Y:S02]  /*3e30*/  FMNMX R20, R160, R21, !PT ;  /* 0x00000015a0147209 */ /* 0x000fe40007800000 */
[----:B------:R-:W-:Y:S02]  /*3e40*/  FMNMX R192, R162, R197, !PT ;  /* 0x000000c5a2c07209 */ /* 0x000fe40007800000 */
[----:B------:R-:W-:Y:S02]  /*3e50*/  FMNMX R21, R161, R20, !PT ;  /* 0x00000014a1157209 */ /* 0x000fe40007800000 */
[----:B------:R-:W-:-:S02]  /*3e60*/  FMNMX R197, R163, R192, !PT ;  /* 0x000000c0a3c57209 */ /* 0x000fc40007800000 */
[----:B------:R-:W-:-:S04]  /*3e70*/  FMNMX R20, R164, R21, !PT ;  /* 0x00000015a4147209 */ /* 0x000fc80007800000 */
        /* <DEDUP_REMOVED lines=8> */
[----:B------:R-:W-:-:S05]  /*3f00*/  FMNMX R20, R181, R20, !PT ;  /* 0x00000014b5147209 */ /* 0x000fca0007800000 */
[----:B------:R-:W1:Y:S02]  /*3f10*/  SHFL.BFLY PT, R21, R20, 0x1, 0x1f ;  /* 0x0c201f0014157f89 */ /* 0x000e6400000e0000 */
        /* <DEDUP_REMOVED lines=14> */
[----:B------:R-:W-:-:S03]  /*4000*/  FMNMX R197, R183, R196, !PT ;  /* 0x000000c4b7c57209 */ /* 0x000fc60007800000 */
[C---:B------:R-:W-:Y:S01]  /*4010*/  FMUL R194, R192.reuse, UR4 ;  /* 0x00000004c0c27c20 */ /* 0x040fe20008400000 */
[----:B------:R-:W-:Y:S01]  /*4020*/  FADD R192, -R192, R195 ;  /* 0x000000c3c0c07221 */ /* 0x000fe20000000100 */
[----:B------:R-:W1:Y:S02]  /*4030*/  SHFL.BFLY PT, R198, R197, 0x1, 0x1f ;  /* 0x0c201f00c5c67f89 */ /* 0x000e6400000e0000 */
[--C-:B------:R-:W-:Y:S01]  /*4040*/  FFMA R152, R152, UR4, -R194.reuse ;  /* 0x0000000498987c23 */ /* 0x100fe200080008c2 */
[--C-:B------:R-:W-:Y:S01]  /*4050*/  FFMA R153, R153, UR4, -R194.reuse ;  /* 0x0000000499997c23 */ /* 0x100fe200080008c2 */
[--C-:B------:R-:W-:Y:S01]  /*4060*/  FFMA R156, R156, UR4, -R194.reuse ;  /* 0x000000049c9c7c23 */ /* 0x100fe200080008c2 */
[--C-:B------:R-:W-:Y:S01]  /*4070*/  FFMA R20, R157, UR4, -R194.reuse ;  /* 0x000000049d147c23 */ /* 0x100fe200080008c2 */
[--C-:B------:R-:W-:Y:S01]  /*4080*/  FFMA R157, R160, UR4, -R194.reuse ;  /* 0x00000004a09d7c23 */ /* 0x100fe200080008c2 */
[----:B------:R-:W-:Y:S01]  /*4090*/  FSETP.GEU.AND P5, PT, R152, -126, PT ;  /* 0xc2fc00009800780b */ /* 0x000fe20003fae000 */
        /* <DEDUP_REMOVED lines=9> */
[--C-:B------:R-:W-:Y:S01]  /*4130*/  FFMA R176, R176, UR4, -R194.reuse ;  /* 0x00000004b0b07c23 */ /* 0x100fe200080008c2 */
[----:B------:R-:W-:-:S02]  /*4140*/  FFMA R177, R177, UR4, -R194 ;  /* 0x00000004b1b17c23 */ /* 0x000fc400080008c2 */
[----:B------:R-:W-:Y:S02]  /*4150*/  @!P5 FMUL R152, R152, 0.5 ;  /* 0x3f0000009898d820 */ /* 0x000fe40000400000 */
[----:B------:R-:W-:Y:S02]  /*4160*/  @!P3 FMUL R153, R153, 0.5 ;  /* 0x3f0000009999b820 */ /* 0x000fe40000400000 */
[----:B------:R-:W-:Y:S01]  /*4170*/  @!P2 FMUL R156, R156, 0.5 ;  /* 0x3f0000009c9ca820 */ /* 0x000fe20000400000 */
[----:B-1----:R-:W-:Y:S01]  /*4180*/  FMNMX R198, R197, R198, !PT ;  /* 0x000000c6c5c67209 */ /* 0x002fe20007800000 */
[----:B------:R-:W1:Y:S01]  /*4190*/  MUFU.EX2 R152, R152 ;  /* 0x0000009800987308 */ /* 0x000e620000000800 */
[----:B------:R-:W-:Y:S01]  /*41a0*/  @!P6 FMUL R157, R157, 0.5 ;  /* 0x3f0000009d9de820 */ /* 0x000fe20000400000 */
[----:B------:R-:W-:Y:S01]  /*41b0*/  @!P4 FMUL R20, R20, 0.5 ;  /* 0x3f0000001414c820 */ /* 0x000fe20000400000 */
[--C-:B------:R-:W-:Y:S01]  /*41c0*/  FFMA R197, R172, UR4, -R194.reuse ;  /* 0x00000004acc57c23 */ /* 0x100fe200080008c2 */
[----:B------:R-:W2:Y:S01]  /*41d0*/  SHFL.BFLY PT, R199, R198, 0x2, 0x1f ;  /* 0x0c401f00c6c77f89 */ /* 0x000ea200000e0000 */
[----:B------:R-:W-:-:S03]  /*41e0*/  FFMA R172, R173, UR4, -R194 ;  /* 0x00000004adac7c23 */ /* 0x000fc600080008c2 */
[----:B------:R-:W3:Y:S08]  /*41f0*/  MUFU.EX2 R153, R153 ;  /* 0x0000009900997308 */ /* 0x000ef00000000800 */
[----:B------:R-:W4:Y:S01]  /*4200*/  MUFU.EX2 R156, R156 ;  /* 0x0000009c009c7308 */ /* 0x000f220000000800 */
[----:B-1----:R-:W-:Y:S01]  /*4210*/  @!P5 FMUL R152, R152, R152 ;  /* 0x000000989898d220 */ /* 0x002fe20000400000 */
[----:B------:R-:W-:-:S06]  /*4220*/  FSETP.GEU.AND P5, PT, R160, -126, PT ;  /* 0xc2fc0000a000780b */ /* 0x000fcc0003fae000 */
[----:B------:R-:W1:Y:S01]  /*4230*/  MUFU.EX2 R157, R157 ;  /* 0x0000009d009d7308 */ /* 0x000e620000000800 */
[----:B---3--:R-:W-:Y:S01]  /*4240*/  @!P3 FMUL R153, R153, R153 ;  /* 0x000000999999b220 */ /* 0x008fe20000400000 */
[----:B------:R-:W-:-:S05]  /*4250*/  FSETP.GEU.AND P3, PT, R164, -126, PT ;  /* 0xc2fc0000a400780b */ /* 0x000fca0003f6e000 */
[----:B------:R-:W-:Y:S01]  /*4260*/  @!P5 FMUL R160, R160, 0.5 ;  /* 0x3f000000a0a0d820 */ /* 0x000fe20000400000 */
[----:B------:R2:W3:Y:S01]  /*4270*/  MUFU.EX2 R161, R20 ;  /* 0x0000001400a17308 */ /* 0x0004e20000000800 */
[----:B----4-:R-:W-:Y:S01]  /*4280*/  @!P2 FMUL R156, R156, R156 ;  /* 0x0000009c9c9ca220 */ /* 0x010fe20000400000 */
[----:B------:R-:W-:-:S05]  /*4290*/  FSETP.GEU.AND P2, PT, R165, -126, PT ;  /* 0xc2fc0000a500780b */ /* 0x000fca0003f4e000 */
[----:B------:R-:W-:Y:S01]  /*42a0*/  @!P3 FMUL R164, R164, 0.5 ;  /* 0x3f000000a4a4b820 */ /* 0x000fe20000400000 */
[----:B------:R-:W4:Y:S01]  /*42b0*/  MUFU.EX2 R160, R160 ;  /* 0x000000a000a07308 */ /* 0x000f220000000800 */
[----:B-1----:R-:W-:Y:S01]  /*42c0*/  @!P6 FMUL R157, R157, R157 ;  /* 0x0000009d9d9de220 */ /* 0x002fe20000400000 */
[----:B------:R-:W-:Y:S02]  /*42d0*/  FSETP.GEU.AND P6, PT, R168, -126, PT ;  /* 0xc2fc0000a800780b */ /* 0x000fe40003fce000 */
[----:B--2---:R-:W-:-:S03]  /*42e0*/  FMNMX R20, R198, R199, !PT ;  /* 0x000000c7c6147209 */ /* 0x004fc60007800000 */
[----:B------:R-:W-:Y:S01]  /*42f0*/  @!P2 FMUL R165, R165, 0.5 ;  /* 0x3f000000a5a5a820 */ /* 0x000fe20000400000 */
[----:B------:R-:W1:Y:S01]  /*4300*/  MUFU.EX2 R164, R164 ;  /* 0x000000a400a47308 */ /* 0x000e620000000800 */
[----:B---3--:R-:W-:Y:S01]  /*4310*/  @!P4 FMUL R161, R161, R161 ;  /* 0x000000a1a1a1c220 */ /* 0x008fe20000400000 */
[----:B------:R-:W-:-:S05]  /*4320*/  FSETP.GEU.AND P4, PT, R196, -126, PT ;  /* 0xc2fc0000c400780b */ /* 0x000fca0003f8e000 */
[----:B------:R-:W-:Y:S01]  /*4330*/  @!P6 FMUL R168, R168, 0.5 ;  /* 0x3f000000a8a8e820 */ /* 0x000fe20000400000 */
[----:B------:R-:W2:Y:S01]  /*4340*/  MUFU.EX2 R165, R165 ;  /* 0x000000a500a57308 */ /* 0x000ea20000000800 */
[----:B----4-:R-:W-:Y:S01]  /*4350*/  @!P5 FMUL R160, R160, R160 ;  /* 0x000000a0a0a0d220 */ /* 0x010fe20000400000 */
[----:B------:R-:W-:-:S05]  /*4360*/  FSETP.GEU.AND P5, PT, R197, -126, PT ;  /* 0xc2fc0000c500780b */ /* 0x000fca0003fae000 */
[----:B------:R-:W-:Y:S01]  /*4370*/  @!P4 FMUL R196, R196, 0.5 ;  /* 0x3f000000c4c4c820 */ /* 0x000fe20000400000 */
[----:B------:R-:W3:Y:S01]  /*4380*/  MUFU.EX2 R168, R168 ;  /* 0x000000a800a87308 */ /* 0x000ee20000000800 */
[----:B-1----:R-:W-:Y:S01]  /*4390*/  @!P3 FMUL R164, R164, R164 ;  /* 0x000000a4a4a4b220 */ /* 0x002fe20000400000 */
[----:B------:R-:W-:-:S05]  /*43a0*/  FSETP.GEU.AND P3, PT, R172, -126, PT ;  /* 0xc2fc0000ac00780b */ /* 0x000fca0003f6e000 */
[----:B------:R-:W-:Y:S01]  /*43b0*/  @!P5 FMUL R197, R197, 0.5 ;  /* 0x3f000000c5c5d820 */ /* 0x000fe20000400000 */
[----:B------:R1:W4:Y:S01]  /*43c0*/  MUFU.EX2 R169, R196 ;  /* 0x000000c400a97308 */ /* 0x0003220000000800 */
[----:B--2---:R-:W-:Y:S01]  /*43d0*/  @!P2 FMUL R165, R165, R165 ;  /* 0x000000a5a5a5a220 */ /* 0x004fe20000400000 */
[----:B------:R-:W-:-:S05]  /*43e0*/  FSETP.GEU.AND P2, PT, R176, -126, PT ;  /* 0xc2fc0000b000780b */ /* 0x000fca0003f4e000 */
[----:B------:R-:W-:Y:S01]  /*43f0*/  @!P3 FMUL R172, R172, 0.5 ;  /* 0x3f000000acacb820 */ /* 0x000fe20000400000 */
[----:B------:R-:W2:Y:S01]  /*4400*/  MUFU.EX2 R173, R197 ;  /* 0x000000c500ad7308 */ /* 0x000ea20000000800 */
[----:B---3--:R-:W-:Y:S01]  /*4410*/  @!P6 FMUL R168, R168, R168 ;  /* 0x000000a8a8a8e220 */ /* 0x008fe20000400000 */
[----:B------:R-:W-:Y:S01]  /*4420*/  FSETP.NEU.AND P6, PT, R20, -INF , PT ;  /* 0xff8000001400780b */ /* 0x000fe20003fcd000 */
[--C-:B-1----:R-:W-:Y:S01]  /*4430*/  FFMA R196, R180, UR4, -R194.reuse ;  /* 0x00000004b4c47c23 */ /* 0x102fe200080008c2 */
[----:B------:R-:W-:Y:S02]  /*4440*/  FFMA R180, R181, UR4, -R194 ;  /* 0x00000004b5b47c23 */ /* 0x000fe400080008c2 */
[----:B------:R-:W-:Y:S01]  /*4450*/  FSEL R198, R20, RZ, P6 ;  /* 0x000000ff14c67208 */ /* 0x000fe20003000000 */
[----:B------:R-:W-:Y:S01]  /*4460*/  @!P2 FMUL R176, R176, 0.5 ;  /* 0x3f000000b0b0a820 */ /* 0x000fe20000400000 */
[----:B------:R-:W1:Y:S01]  /*4470*/  MUFU.EX2 R172, R172 ;  /* 0x000000ac00ac7308 */ /* 0x000e620000000800 */
[----:B----4-:R-:W-:Y:S01]  /*4480*/  @!P4 FMUL R169, R169, R169 ;  /* 0x000000a9a9a9c220 */ /* 0x010fe20000400000 */
[----:B------:R-:W-:Y:S01]  /*4490*/  FSETP.GEU.AND P4, PT, R177, -126, PT ;  /* 0xc2fc0000b100780b */ /* 0x000fe20003f8e000 */
[----:B------:R-:W-:Y:S01]  /*44a0*/  FMUL R194, R198, UR4 ;  /* 0x00000004c6c27c20 */ /* 0x000fe20008400000 */
[----:B------:R-:W-:Y:S01]  /*44b0*/  FSETP.GEU.AND P6, PT, R196, -126, PT ;  /* 0xc2fc0000c400780b */ /* 0x000fe20003fce000 */
[----:B------:R-:W-:Y:S01]  /*44c0*/  FADD R198, -R198, R193 ;  /* 0x000000c1c6c67221 */ /* 0x000fe20000000100 */
[----:B------:R-:W-:Y:S01]  /*44d0*/  FADD R193, R153, R168 ;  /* 0x000000a899c17221 */ /* 0x000fe20000000000 */
[--C-:B------:R-:W-:Y:S01]  /*44e0*/  FFMA R154, R154, UR4, -R194.reuse ;  /* 0x000000049a9a7c23 */ /* 0x100fe200080008c2 */
[----:B------:R-:W3:Y:S01]  /*44f0*/  MUFU.EX2 R176, R176 ;  /* 0x000000b000b07308 */ /* 0x000ee20000000800 */
[----:B--2---:R-:W-:Y:S01]  /*4500*/  @!P5 FMUL R173, R173, R173 ;  /* 0x000000adadadd220 */ /* 0x004fe20000400000 */
[----:B------:R-:W-:Y:S01]  /*4510*/  FSETP.GEU.AND P5, PT, R180, -126, PT ;  /* 0xc2fc0000b400780b */ /* 0x000fe20003fae000 */
[--C-:B------:R-:W-:Y:S01]  /*4520*/  FFMA R197, R155, UR4, -R194.reuse ;  /* 0x000000049bc57c23 */ /* 0x100fe200080008c2 */
[--C-:B------:R-:W-:Y:S01]  /*4530*/  FFMA R199, R158, UR4, -R194.reuse ;  /* 0x000000049ec77c23 */ /* 0x100fe200080008c2 */
[--C-:B------:R-:W-:Y:S01]  /*4540*/  FFMA R200, R162, UR4, -R194.reuse ;  /* 0x00000004a2c87c23 */ /* 0x100fe200080008c2 */
[--C-:B------:R-:W-:Y:S01]  /*4550*/  FFMA R171, R171, UR4, -R194.reuse ;  /* 0x00000004abab7c23 */ /* 0x100fe200080008c2 */
[----:B------:R-:W-:Y:S01]  /*4560*/  @!P4 FMUL R177, R177, 0.5 ;  /* 0x3f000000b1b1c820 */ /* 0x000fe20000400000 */
[--C-:B------:R-:W-:Y:S01]  /*4570*/  FFMA R175, R175, UR4, -R194.reuse ;  /* 0x00000004afaf7c23 */ /* 0x100fe200080008c2 */
[----:B-1----:R-:W-:Y:S01]  /*4580*/  @!P3 FMUL R172, R172, R172 ;  /* 0x000000acacacb220 */ /* 0x002fe20000400000 */
[----:B------:R-:W-:Y:S01]  /*4590*/  FSETP.GEU.AND P3, PT, R154, -126, PT ;  /* 0xc2fc00009a00780b */ /* 0x000fe20003f6e000 */
[----:B------:R-:W-:Y:S01]  /*45a0*/  @!P6 FMUL R196, R196, 0.5 ;  /* 0x3f000000c4c4e820 */ /* 0x000fe20000400000 */
[--C-:B------:R-:W-:Y:S01]  /*45b0*/  FFMA R179, R179, UR4, -R194.reuse ;  /* 0x00000004b3b37c23 */ /* 0x100fe200080008c2 */
[----:B------:R-:W1:Y:S01]  /*45c0*/  MUFU.EX2 R177, R177 ;  /* 0x000000b100b17308 */ /* 0x000e620000000800 */
[----:B------:R-:W-:Y:S01]  /*45d0*/  FFMA R183, R183, UR4, -R194 ;  /* 0x00000004b7b77c23 */ /* 0x000fe200080008c2 */
[----:B------:R-:W-:Y:S01]  /*45e0*/  @!P5 FMUL R180, R180, 0.5 ;  /* 0x3f000000b4b4d820 */ /* 0x000fe20000400000 */
[----:B------:R-:W-:Y:S01]  /*45f0*/  FADD R195, R161, R172 ;  /* 0x000000aca1c37221 */ /* 0x000fe20000000000 */
[----:B---3--:R-:W-:Y:S01]  /*4600*/  @!P2 FMUL R176, R176, R176 ;  /* 0x000000b0b0b0a220 */ /* 0x008fe20000400000 */
[----:B------:R-:W-:-:S03]  /*4610*/  FSETP.GEU.AND P2, PT, R197, -126, PT ;  /* 0xc2fc0000c500780b */ /* 0x000fc60003f4e000 */
[----:B------:R2:W3:Y:S02]  /*4620*/  MUFU.EX2 R181, R196 ;  /* 0x000000c400b57308 */ /* 0x0004e40000000800 */
[----:B------:R-:W-:-:S06]  /*4630*/  @!P3 FMUL R154, R154, 0.5 ;  /* 0x3f0000009a9ab820 */ /* 0x000fcc0000400000 */
[----:B------:R-:W4:Y:S01]  /*4640*/  MUFU.EX2 R180, R180 ;  /* 0x000000b400b47308 */ /* 0x000f220000000800 */
[----:B-1----:R-:W-:Y:S01]  /*4650*/  @!P4 FMUL R177, R177, R177 ;  /* 0x000000b1b1b1c220 */ /* 0x002fe20000400000 */
[----:B------:R-:W-:Y:S01]  /*4660*/  FSETP.GEU.AND P4, PT, R199, -126, PT ;  /* 0xc2fc0000c700780b */ /* 0x000fe20003f8e000 */
[----:B------:R-:W-:Y:S01]  /*4670*/  @!P2 FMUL R197, R197, 0.5 ;  /* 0x3f000000c5c5a820 */ /* 0x000fe20000400000 */
[----:B--2---:R-:W-:-:S04]  /*4680*/  FFMA R196, R159, UR4, -R194 ;  /* 0x000000049fc47c23 */ /* 0x004fc800080008c2 */
[----:B------:R1:W2:Y:S01]  /*4690*/  MUFU.EX2 R155, R154 ;  /* 0x0000009a009b7308 */ /* 0x0002a20000000800 */
[----:B---3--:R-:W-:Y:S01]  /*46a0*/  @!P6 FMUL R181, R181, R181 ;  /* 0x000000b5b5b5e220 */ /* 0x008fe20000400000 */
[----:B------:R-:W-:-:S05]  /*46b0*/  FSETP.GEU.AND P6, PT, R196, -126, PT ;  /* 0xc2fc0000c400780b */ /* 0x000fca0003fce000 */
[----:B------:R-:W-:Y:S01]  /*46c0*/  @!P4 FMUL R199, R199, 0.5 ;  /* 0x3f000000c7c7c820 */ /* 0x000fe20000400000 */
[----:B------:R3:W5:Y:S01]  /*46d0*/  MUFU.EX2 R158, R197 ;  /* 0x000000c5009e7308 */ /* 0x0007620000000800 */
[----:B-1----:R-:W-:Y:S01]  /*46e0*/  FFMA R154, R163, UR4, -R194 ;  /* 0x00000004a39a7c23 */ /* 0x002fe200080008c2 */
[----:B----4-:R-:W-:Y:S01]  /*46f0*/  @!P5 FMUL R180, R180, R180 ;  /* 0x000000b4b4b4d220 */ /* 0x010fe20000400000 */
[----:B------:R-:W-:-:S04]  /*4700*/  FSETP.GEU.AND P5, PT, R200, -126, PT ;  /* 0xc2fc0000c800780b */ /* 0x000fc80003fae000 */
[----:B------:R-:W-:Y:S01]  /*4710*/  @!P6 FMUL R196, R196, 0.5 ;  /* 0x3f000000c4c4e820 */ /* 0x000fe20000400000 */
[----:B------:R1:W4:Y:S01]  /*4720*/  MUFU.EX2 R159, R199 ;  /* 0x000000c7009f7308 */ /* 0x0003220000000800 */
[----:B--2---:R-:W-:Y:S01]  /*4730*/  @!P3 FMUL R155, R155, R155 ;  /* 0x0000009b9b9bb220 */ /* 0x004fe20000400000 */
[----:B------:R-:W-:Y:S01]  /*4740*/  FSETP.GEU.AND P3, PT, R154, -126, PT ;  /* 0xc2fc00009a00780b */ /* 0x000fe20003f6e000 */
[----:B---3--:R-:W-:-:S05]  /*4750*/  FFMA R197, R166, UR4, -R194 ;  /* 0x00000004a6c57c23 */ /* 0x008fca00080008c2 */
[----:B------:R-:W-:Y:S01]  /*4760*/  @!P5 FMUL R200, R200, 0.5 ;  /* 0x3f000000c8c8d820 */ /* 0x000fe20000400000 */
[----:B-----5:R-:W-:Y:S01]  /*4770*/  @!P2 FMUL R158, R158, R158 ;  /* 0x0000009e9e9ea220 */ /* 0x020fe20000400000 */
[----:B------:R-:W-:Y:S01]  /*4780*/  FSETP.GEU.AND P2, PT, R197, -126, PT ;  /* 0xc2fc0000c500780b */ /* 0x000fe20003f4e000 */
[----:B-1----:R-:W-:Y:S01]  /*4790*/  FFMA R199, R167, UR4, -R194 ;  /* 0x00000004a7c77c23 */ /* 0x002fe200080008c2 */
[----:B------:R1:W2:Y:S03]  /*47a0*/  MUFU.EX2 R162, R196 ;  /* 0x000000c400a27308 */ /* 0x0002a60000000800 */
[----:B------:R-:W-:Y:S01]  /*47b0*/  @!P3 FMUL R154, R154, 0.5 ;  /* 0x3f0000009a9ab820 */ /* 0x000fe20000400000 */
[----:B----4-:R-:W-:Y:S01]  /*47c0*/  @!P4 FMUL R159, R159, R159 ;  /* 0x0000009f9f9fc220 */ /* 0x010fe20000400000 */
[----:B------:R-:W-:-:S03]  /*47d0*/  FSETP.GEU.AND P4, PT, R199, -126, PT ;  /* 0xc2fc0000c700780b */ /* 0x000fc60003f8e000 */
[----:B------:R3:W4:Y:S01]  /*47e0*/  MUFU.EX2 R163, R200 ;  /* 0x000000c800a37308 */ /* 0x0007220000000800 */
[----:B-1----:R-:W-:Y:S02]  /*47f0*/  FFMA R196, R170, UR4, -R194 ;  /* 0x00000004aac47c23 */ /* 0x002fe400080008c2 */
[----:B------:R-:W-:-:S05]  /*4800*/  @!P2 FMUL R197, R197, 0.5 ;  /* 0x3f000000c5c5a820 */ /* 0x000fca0000400000 */
[----:B------:R1:W5:Y:S01]  /*4810*/  MUFU.EX2 R166, R154 ;  /* 0x0000009a00a67308 */ /* 0x0003620000000800 */
[----:B--2---:R-:W-:Y:S01]  /*4820*/  @!P6 FMUL R162, R162, R162 ;  /* 0x000000a2a2a2e220 */ /* 0x004fe20000400000 */
[----:B------:R-:W-:Y:S01]  /*4830*/  FSETP.GEU.AND P6, PT, R196, -126, PT ;  /* 0xc2fc0000c400780b */ /* 0x000fe20003fce000 */
[----:B------:R-:W-:Y:S01]  /*4840*/  @!P4 FMUL R199, R199, 0.5 ;  /* 0x3f000000c7c7c820 */ /* 0x000fe20000400000 */
[----:B---3--:R-:W-:Y:S01]  /*4850*/  FMUL R200, R198, UR4 ;  /* 0x00000004c6c87c20 */ /* 0x008fe20008400000 */
[----:B------:R-:W-:-:S03]  /*4860*/  FADD R198, R165, R180 ;  /* 0x000000b4a5c67221 */ /* 0x000fc60000000000 */
[----:B------:R2:W3:Y:S01]  /*4870*/  MUFU.EX2 R167, R197 ;  /* 0x000000c500a77308 */ /* 0x0004e20000000800 */
[----:B-1----:R-:W-:Y:S01]  /*4880*/  FFMA R154, R174, UR4, -R194 ;  /* 0x00000004ae9a7c23 */ /* 0x002fe200080008c2 */
[----:B----4-:R-:W-:Y:S01]  /*4890*/  @!P5 FMUL R163, R163, R163 ;  /* 0x000000a3a3a3d220 */ /* 0x010fe20000400000 */
[----:B------:R-:W-:Y:S01]  /*48a0*/  FSETP.GEU.AND P5, PT, R171, -126, PT ;  /* 0xc2fc0000ab00780b */ /* 0x000fe20003fae000 */
[----:B------:R-:W-:-:S03]  /*48b0*/  FADD R198, R195, R198 ;  /* 0x000000c6c3c67221 */ /* 0x000fc60000000000 */
[----:B------:R-:W-:Y:S01]  /*48c0*/  @!P6 FMUL R196, R196, 0.5 ;  /* 0x3f000000c4c4e820 */ /* 0x000fe20000400000 */
[----:B------:R-:W1:Y:S01]  /*48d0*/  MUFU.EX2 R170, R199 ;  /* 0x000000c700aa7308 */ /* 0x000e620000000800 */
[----:B-----5:R-:W-:Y:S01]  /*48e0*/  @!P3 FMUL R166, R166, R166 ;  /* 0x000000a6a6a6b220 */ /* 0x020fe20000400000 */
[----:B------:R-:W-:Y:S01]  /*48f0*/  FSETP.GEU.AND P3, PT, R154, -126, PT ;  /* 0xc2fc00009a00780b */ /* 0x000fe20003f6e000 */
[----:B--2---:R-:W-:-:S05]  /*4900*/  FFMA R197, R178, UR4, -R194 ;  /* 0x00000004b2c57c23 */ /* 0x004fca00080008c2 */
[----:B------:R-:W-:Y:S01]  /*4910*/  @!P5 FMUL R171, R171, 0.5 ;  /* 0x3f000000ababd820 */ /* 0x000fe20000400000 */
[----:B---3--:R-:W-:Y:S01]  /*4920*/  @!P2 FMUL R167, R167, R167 ;  /* 0x000000a7a7a7a220 */ /* 0x008fe20000400000 */
[----:B------:R-:W-:Y:S01]  /*4930*/  FSETP.GEU.AND P2, PT, R175, -126, PT ;  /* 0xc2fc0000af00780b */ /* 0x000fe20003f4e000 */
[----:B------:R2:W3:Y:S04]  /*4940*/  MUFU.EX2 R174, R196 ;  /* 0x000000c400ae7308 */ /* 0x0004e80000000800 */
[----:B------:R-:W-:Y:S01]  /*4950*/  @!P3 FMUL R154, R154, 0.5 ;  /* 0x3f0000009a9ab820 */ /* 0x000fe20000400000 */
[----:B-1----:R-:W-:Y:S01]  /*4960*/  @!P4 FMUL R170, R170, R170 ;  /* 0x000000aaaaaac220 */ /* 0x002fe20000400000 */
[----:B------:R-:W-:Y:S02]  /*4970*/  FSETP.GEU.AND P4, PT, R197, -126, PT ;  /* 0xc2fc0000c500780b */ /* 0x000fe40003f8e000 */
[----:B------:R1:W4:Y:S01]  /*4980*/  MUFU.EX2 R178, R154 ;  /* 0x0000009a00b27308 */ /* 0x0003220000000800 */
[----:B--2---:R-:W-:Y:S01]  /*4990*/  FFMA R196, R182, UR4, -R194 ;  /* 0x00000004b6c47c23 */ /* 0x004fe200080008c2 */
[----:B------:R-:W-:-:S02]  /*49a0*/  FADD R194, R160, R177 ;  /* 0x000000b1a0c27221 */ /* 0x000fc40000000000 */
[----:B------:R-:W-:Y:S02]  /*49b0*/  @!P2 FMUL R175, R175, 0.5 ;  /* 0x3f000000afafa820 */ /* 0x000fe40000400000 */
[----:B------:R-:W-:Y:S01]  /*49c0*/  FADD R199, R193, R194 ;  /* 0x000000c2c1c77221 */ /* 0x000fe20000000000 */
[----:B------:R-:W-:Y:S01]  /*49d0*/  FADD R193, R152, R169 ;  /* 0x000000a998c17221 */ /* 0x000fe20000000000 */
[----:B------:R-:W2:Y:S01]  /*49e0*/  MUFU.EX2 R171, R171 ;  /* 0x000000ab00ab7308 */ /* 0x000ea20000000800 */
[----:B---3--:R-:W-:Y:S01]  /*49f0*/  @!P6 FMUL R174, R174, R174 ;  /* 0x000000aeaeaee220 */ /* 0x008fe20000400000 */
[----:B------:R-:W-:Y:S01]  /*4a00*/  FSETP.GEU.AND P6, PT, R179, -126, PT ;  /* 0xc2fc0000b300780b */ /* 0x000fe20003fce000 */
[----:B-1----:R-:W-:Y:S01]  /*4a10*/  FMUL R154, R192, UR4 ;  /* 0x00000004c09a7c20 */ /* 0x002fe20008400000 */
[----:B------:R-:W-:Y:S01]  /*4a20*/  @!P4 FMUL R197, R197, 0.5 ;  /* 0x3f000000c5c5c820 */ /* 0x000fe20000400000 */
[----:B------:R-:W-:Y:S01]  /*4a30*/  FADD R194, R156, R173 ;  /* 0x000000ad9cc27221 */ /* 0x000fe20000000000 */
[----:B------:R-:W-:Y:S01]  /*4a40*/  FADD R198, R199, R198 ;  /* 0x000000c6c7c67221 */ /* 0x000fe20000000000 */
[----:B------:R-:W-:Y:S01]  /*4a50*/  F2FP.BF16.F32.PACK_AB R152, R153, R152 ;  /* 0x000000989998723e */ /* 0x000fe200000010ff */
[----:B------:R-:W1:Y:S01]  /*4a60*/  MUFU.EX2 R175, R175 ;  /* 0x000000af00af7308 */ /* 0x000e620000000800 */
[----:B----4-:R-:W-:Y:S01]  /*4a70*/  @!P3 FMUL R178, R178, R178 ;  /* 0x000000b2b2b2b220 */ /* 0x010fe20000400000 */
[----:B------:R-:W-:-:S02]  /*4a80*/  FSETP.GEU.AND P3, PT, R183, -126, PT ;  /* 0xc2fc0000b700780b */ /* 0x000fc40003f6e000 */
[----:B------:R-:W-:Y:S01]  /*4a90*/  F2FP.BF16.F32.PACK_AB R153, R158, R155 ;  /* 0x0000009b9e99723e */ /* 0x000fe200000010ff */
[----:B------:R-:W-:Y:S02]  /*4aa0*/  FADD R201, R159, R178 ;  /* 0x000000b29fc97221 */ /* 0x000fe40000000000 */
[----:B------:R-:W-:Y:S01]  /*4ab0*/  @!P6 FMUL R179, R179, 0.5 ;  /* 0x3f000000b3b3e820 */ /* 0x000fe20000400000 */
[----:B------:R3:W4:Y:S01]  /*4ac0*/  MUFU.EX2 R182, R197 ;  /* 0x000000c500b67308 */ /* 0x0007220000000800 */
[----:B--2---:R-:W-:Y:S01]  /*4ad0*/  @!P5 FMUL R171, R171, R171 ;  /* 0x000000abababd220 */ /* 0x004fe20000400000 */
[----:B------:R-:W-:-:S05]  /*4ae0*/  FSETP.GEU.AND P5, PT, R196, -126, PT ;  /* 0xc2fc0000c400780b */ /* 0x000fca0003fae000 */
[----:B------:R-:W-:Y:S01]  /*4af0*/  @!P3 FMUL R183, R183, 0.5 ;  /* 0x3f000000b7b7b820 */ /* 0x000fe20000400000 */
[----:B------:R-:W2:Y:S01]  /*4b00*/  MUFU.EX2 R179, R179 ;  /* 0x000000b300b37308 */ /* 0x000ea20000000800 */
[----:B-1----:R-:W-:Y:S01]  /*4b10*/  @!P2 FMUL R175, R175, R175 ;  /* 0x000000afafafa220 */ /* 0x002fe20000400000 */
[----:B------:R-:W-:Y:S01]  /*4b20*/  FSETP.GEU.AND P2, PT, R154, -126, PT ;  /* 0xc2fc00009a00780b */ /* 0x000fe20003f4e000 */
[----:B---3--:R-:W-:Y:S02]  /*4b30*/  FADD R197, R164, R181 ;  /* 0x000000b5a4c57221 */ /* 0x008fe40000000000 */
[----:B------:R-:W-:Y:S02]  /*4b40*/  FADD R202, R162, R175 ;  /* 0x000000afa2ca7221 */ /* 0x000fe40000000000 */
[----:B------:R-:W-:Y:S01]  /*4b50*/  @!P5 FMUL R196, R196, 0.5 ;  /* 0x3f000000c4c4d820 */ /* 0x000fe20000400000 */
[----:B------:R-:W1:Y:S01]  /*4b60*/  MUFU.EX2 R183, R183 ;  /* 0x000000b700b77308 */ /* 0x000e620000000800 */
[----:B----4-:R-:W-:Y:S01]  /*4b70*/  @!P4 FMUL R182, R182, R182 ;  /* 0x000000b6b6b6c220 */ /* 0x010fe20000400000 */
[----:B------:R-:W-:Y:S01]  /*4b80*/  FSETP.GEU.AND P4, PT, R200, -126, PT ;  /* 0xc2fc0000c800780b */ /* 0x000fe20003f8e000 */
[----:B------:R-:W-:Y:S01]  /*4b90*/  FADD R194, R194, R197 ;  /* 0x000000c5c2c27221 */ /* 0x000fe20000000000 */
[----:B------:R-:W-:Y:S01]  /*4ba0*/  FADD R197, R158, R171 ;  /* 0x000000ab9ec57221 */ /* 0x000fe20000000000 */
[----:B------:R-:W-:Y:S01]  /*4bb0*/  FADD R203, R163, R182 ;  /* 0x000000b6a3cb7221 */ /* 0x000fe20000000000 */
[----:B------:R-:W-:Y:S01]  /*4bc0*/  F2FP.BF16.F32.PACK_AB R158, R165, R164 ;  /* 0x000000a4a59e723e */ /* 0x000fe200000010ff */
[----:B------:R-:W-:Y:S01]  /*4bd0*/  @!P2 FMUL R154, R154, 0.5 ;  /* 0x3f0000009a9aa820 */ /* 0x000fe20000400000 */
[----:B------:R3:W4:Y:S01]  /*4be0*/  MUFU.EX2 R192, R196 ;  /* 0x000000c400c07308 */ /* 0x0007220000000800 */
[----:B--2---:R-:W-:Y:S01]  /*4bf0*/  @!P6 FMUL R179, R179, R179 ;  /* 0x000000b3b3b3e220 */ /* 0x004fe20000400000 */
[----:B------:R-:W-:-:S03]  /*4c00*/  F2FP.BF16.F32.PACK_AB R164, R177, R176 ;  /* 0x000000b0b1a4723e */ /* 0x000fc600000010ff */
[----:B------:R-:W-:Y:S01]  /*4c10*/  FADD R204, R166, R179 ;  /* 0x000000b3a6cc7221 */ /* 0x000fe20000000000 */
[----:B------:R-:W-:Y:S01]  /*4c20*/  F2FP.BF16.F32.PACK_AB R165, R179, R182 ;  /* 0x000000b6b3a5723e */ /* 0x000fe200000010ff */
[----:B------:R-:W-:Y:S01]  /*4c30*/  @!P4 FMUL R200, R200, 0.5 ;  /* 0x3f000000c8c8c820 */ /* 0x000fe20000400000 */
[----:B------:R-:W2:Y:S01]  /*4c40*/  MUFU.EX2 R154, R154 ;  /* 0x0000009a009a7308 */ /* 0x000ea20000000800 */
[----:B---3--:R-:W-:Y:S01]  /*4c50*/  FADD R196, R157, R176 ;  /* 0x000000b09dc47221 */ /* 0x008fe20000000000 */
[----:B-1----:R-:W-:Y:S01]  /*4c60*/  @!P3 FMUL R183, R183, R183 ;  /* 0x000000b7b7b7b220 */ /* 0x002fe20000400000 */
[----:B------:R-:W-:Y:S02]  /*4c70*/  FADD R197, R197, R204 ;  /* 0x000000ccc5c57221 */ /* 0x000fe40000000000 */
[----:B------:R-:W-:Y:S01]  /*4c80*/  FADD R193, R193, R196 ;  /* 0x000000c4c1c17221 */ /* 0x000fe20000000000 */
[----:B------:R-:W-:Y:S01]  /*4c90*/  FADD R205, R170, R183 ;  /* 0x000000b7aacd7221 */ /* 0x000fe20000000000 */
[----:B------:R-:W-:Y:S01]  /*4ca0*/  FADD R196, R155, R174 ;  /* 0x000000ae9bc47221 */ /* 0x000fe20000000000 */
[----:B------:R1:W3:Y:S01]  /*4cb0*/  MUFU.EX2 R195, R200 ;  /* 0x000000c800c37308 */ /* 0x0002e20000000800 */
[----:B----4-:R-:W-:Y:S01]  /*4cc0*/  @!P5 FMUL R192, R192, R192 ;  /* 0x000000c0c0c0d220 */ /* 0x010fe20000400000 */
[----:B------:R-:W-:Y:S01]  /*4cd0*/  FADD R193, R193, R194 ;  /* 0x000000c2c1c17221 */ /* 0x000fe20000000000 */
[----:B------:R-:W-:Y:S01]  /*4ce0*/  FADD R202, R202, R205 ;  /* 0x000000cdcaca7221 */ /* 0x000fe20000000000 */
[----:B------:R-:W-:Y:S01]  /*4cf0*/  FADD R196, R196, R203 ;  /* 0x000000cbc4c47221 */ /* 0x000fe20000000000 */
[----:B------:R-:W-:Y:S01]  /*4d00*/  F2FP.BF16.F32.PACK_AB R155, R162, R159 ;  /* 0x0000009fa29b723e */ /* 0x000fe200000010ff */
[----:B------:R-:W-:Y:S01]  /*4d10*/  FADD R193, R193, R198 ;  /* 0x000000c6c1c17221 */ /* 0x000fe20000000000 */
[----:B------:R-:W-:Y:S01]  /*4d20*/  FADD R197, R197, R202 ;  /* 0x000000cac5c57221 */ /* 0x000fe20000000000 */
[----:B------:R-:W-:Y:S01]  /*4d30*/  F2FP.BF16.F32.PACK_AB R159, R170, R167 ;  /* 0x000000a7aa9f723e */ /* 0x000fe200000010ff */
[----:B-1----:R-:W-:Y:S01]  /*4d40*/  FADD R200, R167, R192 ;  /* 0x000000c0a7c87221 */ /* 0x002fe20000000000 */
[----:B--2---:R-:W-:Y:S01]  /*4d50*/  @!P2 FMUL R154, R154, R154 ;  /* 0x0000009a9a9aa220 */ /* 0x004fe20000400000 */
[----:B------:R-:W-:-:S02]  /*4d60*/  F2FP.BF16.F32.PACK_AB R162, R172, R173 ;  /* 0x000000adaca2723e */ /* 0x000fc400000010ff */
[----:B------:R-:W-:Y:S01]  /*4d70*/  FADD R201, R201, R200 ;  /* 0x000000c8c9c97221 */ /* 0x000fe20000000000 */
[----:B------:R-:W-:Y:S01]  /*4d80*/  FFMA R3, R154, R3, R193 ;  /* 0x000000039a037223 */ /* 0x000fe200000000c1 */
[----:B------:R-:W-:Y:S01]  /*4d90*/  SHF.L.U32 R193, R23, 0x1f, RZ ;  /* 0x0000001f17c17819 */ /* 0x000fe200000006ff */
[-C--:B------:R-:W-:Y:S01]  /*4da0*/  FMUL R24, R24, R154.reuse ;  /* 0x0000009a18187220 */ /* 0x080fe20000400000 */
[----:B------:R-:W-:Y:S01]  /*4db0*/  FADD R196, R196, R201 ;  /* 0x000000c9c4c47221 */ /* 0x000fe20000000000 */
[----:B---3--:R-:W-:Y:S01]  /*4dc0*/  @!P4 FMUL R195, R195, R195 ;  /* 0x000000c3c3c3c220 */ /* 0x008fe20000400000 */
[-C--:B------:R-:W-:Y:S01]  /*4dd0*/  FMUL R25, R25, R154.reuse ;  /* 0x0000009a19197220 */ /* 0x080fe20000400000 */
[-C--:B------:R-:W-:Y:S01]  /*4de0*/  FMUL R28, R28, R154.reuse ;  /* 0x0000009a1c1c7220 */ /* 0x080fe20000400000 */
[----:B------:R-:W-:Y:S01]  /*4df0*/  FADD R196, R196, R197 ;  /* 0x000000c5c4c47221 */ /* 0x000fe20000000000 */
[-C--:B------:R-:W-:Y:S01]  /*4e00*/  FMUL R29, R29, R154.reuse ;  /* 0x0000009a1d1d7220 */ /* 0x080fe20000400000 */
        /* <DEDUP_REMOVED lines=59> */
[----:B------:R-:W-:Y:S01]  /*51c0*/  FMUL R149, R149, R154 ;  /* 0x0000009a95957220 */ /* 0x000fe20000400000 */
[----:B------:R-:W-:Y:S01]  /*51d0*/  F2FP.BF16.F32.PACK_AB R154, R161, R156 ;  /* 0x0000009ca19a723e */ /* 0x000fe200000010ff */
[----:B------:R1:W2:Y:S01]  /*51e0*/  SYNCS.PHASECHK.TRANS64.TRYWAIT P2, [UR10+0x3c400], R193 ;  /* 0x03c400c1ff0075a7 */ /* 0x0002a2000804014a */
[----:B------:R-:W-:Y:S01]  /*51f0*/  F2FP.BF16.F32.PACK_AB R156, R160, R157 ;  /* 0x0000009da09c723e */ /* 0x000fe200000010ff */
[----:B------:R-:W-:Y:S01]  /*5200*/  FFMA R14, R195, R14, R196 ;  /* 0x0000000ec30e7223 */ /* 0x000fe200000000c4 */
[----:B------:R-:W-:Y:S01]  /*5210*/  F2FP.BF16.F32.PACK_AB R157, R166, R163 ;  /* 0x000000a3a69d723e */ /* 0x000fe200000010ff */
        /* <DEDUP_REMOVED lines=64> */
[----:B------:R-:W-:-:S02]  /*5620*/  F2FP.BF16.F32.PACK_AB R160, R168, R169 ;  /* 0x000000a9a8a0723e */ /* 0x000fc400000010ff */
[----:B------:R-:W-:Y:S02]  /*5630*/  F2FP.BF16.F32.PACK_AB R161, R171, R174 ;  /* 0x000000aeaba1723e */ /* 0x000fe400000010ff */
[----:B------:R-:W-:Y:S02]  /*5640*/  F2FP.BF16.F32.PACK_AB R163, R175, R178 ;  /* 0x000000b2afa3723e */ /* 0x000fe400000010ff */
[----:B------:R-:W-:Y:S01]  /*5650*/  F2FP.BF16.F32.PACK_AB R166, R180, R181 ;  /* 0x000000b5b4a6723e */ /* 0x000fe200000010ff */
[----:B-12---:R-:W-:Y:S06]  /*5660*/  @!P0 BRA `(.L_x_29) ;  /* 0x0000000000048947 */ /* 0x006fec0003800000 */
[----:B------:R-:W-:Y:S01]  /*5670*/  BPT.TRAP 0x1 ;  /* 0x000000040000795c */ /* 0x000fe20000300000 */
.L_x_29:
[----:B------:R-:W-:Y:S05]  /*5680*/  @P2 BRA `(.L_x_30) ;  /* 0x0000000000082947 */ /* 0x000fea0003800000 */
[----:B------:R-:W1:Y:S02]  /*5690*/  SYNCS.PHASECHK.TRANS64.TRYWAIT P2, [UR10+0x3c400], R193 ;  /* 0x03c400c1ff0075a7 */ /* 0x000e64000804014a */
[----:B-1----:R-:W-:Y:S05]  /*56a0*/  @!P2 BRA `(.L_x_31) ;  /* 0x0000007c0064a947 */ /* 0x002fea0003800000 */
.L_x_30:
[----:B------:R-:W-:Y:S01]  /*56b0*/  ULEA UR14, UR5, UR7, 0xb ;  /* 0x00000007050e7291 */ /* 0x000fe2000f8e583f */
[----:B------:R-:W-:Y:S01]  /*56c0*/  WARPGROUP.ARRIVE ;  /* 0x00000000000079c5 */ /* 0x000fe20000000000 */
[----:B------:R-:W-:Y:S01]  /*56d0*/  UMOV UR11, 0x40000040 ;  /* 0x40000040000b7882 */ /* 0x000fe20000000000 */
[----:B------:R-:W-:-:S04]  /*56e0*/  F2FP.BF16.F32.PACK_AB R167, R183, R192 ;  /* 0x000000c0b7a7723e */ /* 0x000fc800000010ff */
[----:B------:R-:W-:Y:S02]  /*56f0*/  UMOV UR10, UR14 ;  /* 0x0000000e000a7c82 */ /* 0x000fe40008000000 */
        /* <DEDUP_REMOVED lines=22> */
.L_x_32:
[----:B------:R-:W-:-:S04]  /*5860*/  ULEA UR10, UR6, UR38, 0x3 ;  /* 0x00000026060a7291 */ /* 0x000fc8000f8e183f */
[----:B------:R-:W-:-:S04]  /*5870*/  UIADD3 UR10, UR10, 0x3c428, URZ ;  /* 0x0003c4280a0a7890 */ /* 0x000fc8000fffe03f */
[----:B------:R-:W-:-:S09]  /*5880*/  UPRMT UR10, URZ, 0x654, UR10 ;  /* 0x000006543f0a7896 */ /* 0x000fd2000800000a */
[----:B------:R-:W-:Y:S01]  /*5890*/  SYNCS.ARRIVE.TRANS64.RED.A1T0 RZ, [UR10], RZ ;  /* 0x000000ffffff79a7 */ /* 0x000fe2000810040a */
[----:B------:R-:W-:Y:S05]  /*58a0*/  @P1 BRA `(.L_x_33) ;  /* 0x0000000000041947 */ /* 0x000fea0003800000 */
[----:B------:R-:W-:Y:S01]  /*58b0*/  BPT.TRAP 0x1 ;  /* 0x000000040000795c */ /* 0x000fe20000300000 */
.L_x_33:
[----:B------:R-:W-:-:S04]  /*58c0*/  UIADD3 UR6, UR6, 0x1, URZ ;  /* 0x0000000106067890 */ /* 0x000fc8000fffe03f */
[----:B------:R-:W-:-:S04]  /*58d0*/  UISETP.NE.AND UP0, UPT, UR6, 0x5, UPT ;  /* 0x000000050600788c */ /* 0x000fc8000bf05270 */
[----:B------:R-:W-:Y:S01]  /*58e0*/  USEL UR10, UR6, URZ, UP0 ;  /* 0x0000003f060a7287 */ /* 0x000fe20008000000 */
[----:B------:R-:W-:Y:S11]  /*58f0*/  @!P0 BRA `(.L_x_34) ;  /* 0x0000000000048947 */ /* 0x000ff60003800000 */
[----:B------:R-:W-:Y:S01]  /*5900*/  BPT.TRAP 0x1 ;  /* 0x000000040000795c */ /* 0x000fe20000300000 */
.L_x_34:
[----:B------:R-:W-:-:S04]  /*5910*/  ULEA UR6, UR10, UR38, 0x3 ;  /* 0x000000260a067291 */ /* 0x000fc8000f8e183f */
[----:B------:R-:W-:-:S04]  /*5920*/  UIADD3 UR6, UR6, 0x3c428, URZ ;  /* 0x0003c42806067890 */ /* 0x000fc8000fffe03f */
[----:B------:R-:W-:-:S09]  /*5930*/  UPRMT UR6, URZ, 0x654, UR6 ;  /* 0x000006543f067896 */ /* 0x000fd20008000006 */
[----:B------:R-:W-:Y:S01]  /*5940*/  SYNCS.ARRIVE.TRANS64.RED.A1T0 RZ, [UR6], RZ ;  /* 0x000000ffffff79a7 */ /* 0x000fe20008100406 */
[----:B------:R-:W-:Y:S05]  /*5950*/  @P1 BRA `(.L_x_35) ;  /* 0x0000000000041947 */ /* 0x000fea0003800000 */
[----:B------:R-:W-:Y:S01]  /*5960*/  BPT.TRAP 0x1 ;  /* 0x000000040000795c */ /* 0x000fe20000300000 */
.L_x_35:
[----:B------:R-:W-:Y:S01]  /*5970*/  UIADD3 UR5, UR5, 0x1, URZ ;  /* 0x0000000105057890 */ /* 0x000fe2000fffe03f */
[----:B------:R-:W-:Y:S01]  /*5980*/  ISETP.GT.AND P2, PT, R191, 0x1, PT ;  /* 0x00000001bf00780c */ /* 0x000fe20003f44270 */
[----:B------:R-:W-:Y:S01]  /*5990*/  UIADD3 UR6, UR10, 0x1, URZ ;  /* 0x000000010a067890 */ /* 0x000fe2000fffe03f */
[----:B------:R-:W-:Y:S01]  /*59a0*/  IADD3 R15, R15, 0x40, RZ ;  /* 0x000000400f0f7810 */ /* 0x000fe20007ffe0ff */
[----:B------:R-:W-:Y:S01]  /*59b0*/  UISETP.NE.AND UP1, UPT, UR5, 0x5, UPT ;  /* 0x000000050500788c */ /* 0x000fe2000bf25270 */
[----:B-1----:R-:W-:Y:S01]  /*59c0*/  IADD3 R168, R191, -0x1, RZ ;  /* 0xffffffffbfa87810 */ /* 0x002fe20007ffe0ff */
[----:B------:R-:W-:Y:S01]  /*59d0*/  UISETP.NE.AND UP0, UPT, UR6, 0x5, UPT ;  /* 0x000000050600788c */ /* 0x000fe2000bf05270 */
[----:B------:R-:W-:Y:S01]  /*59e0*/  MOV R195, R21 ;  /* 0x0000001500c37202 */ /* 0x000fe20000000f00 */
[----:B------:R-:W-:Y:S01]  /*59f0*/  USEL UR10, URZ, 0x1, UP1 ;  /* 0x000000013f0a7887 */ /* 0x000fe20008800000 */
[----:B------:R-:W-:Y:S01]  /*5a00*/  MOV R193, R20 ;  /* 0x0000001400c17202 */ /* 0x000fe20000000f00 */
[----:B------:R-:W-:-:S02]  /*5a10*/  USEL UR6, UR6, URZ, UP0 ;  /* 0x0000003f06067287 */ /* 0x000fc40008000000 */
[----:B------:R-:W-:Y:S02]  /*5a20*/  USEL UR37, UR5, URZ, UP1 ;  /* 0x0000003f05257287 */ /* 0x000fe40008800000 */
[----:B------:R-:W-:Y:S01]  /*5a30*/  LOP3.LUT R23, R23, UR10, RZ, 0x3c, !PT ;  /* 0x0000000a17177c12 */ /* 0x000fe2000f8e3cff */
[----:B------:R-:W-:Y:S09]  /*5a40*/  @P2 BRA `(.L_x_36) ;  /* 0xffffffdc00282947 */ /* 0x000ff2000383ffff */
.L_x_25:
[----:B------:R-:W-:-:S13]  /*5a50*/  ISETP.GE.AND P2, PT, R191, RZ, PT ;  /* 0x000000ffbf00720c */ /* 0x000fda0003f46270 */
[----:B------:R-:W-:Y:S05]  /*5a60*/  @!P2 BRA `(.L_x_37) ;  /* 0x00000028002ca947 */ /* 0x000fea0003800000 */
[----:B------:R-:W-:Y:S01]  /*5a70*/  VIADD R191, R191, 0x1 ;  /* 0x00000001bfbf7836 */ /* 0x000fe20000000000 */
[----:B------:R-:W-:Y:S01]  /*5a80*/  MOV R192, R21 ;  /* 0x0000001500c07202 */ /* 0x000fe20000000f00 */
[----:B------:R-:W-:Y:S01]  /*5a90*/  ULDC UR4, c[0x0][0x604] ;  /* 0x0001810000047ab9 */ /* 0x000fe20000000800 */
[----:B------:R-:W-:-:S07]  /*5aa0*/  MOV R193, R20 ;  /* 0x0000001400c17202 */ /* 0x000fce0000000f00 */
.L_x_48:
[----:B------:R-:W-:Y:S05]  /*5ab0*/  @!P0 BRA `(.L_x_38) ;  /* 0x0000000000048947 */ /* 0x000fea0003800000 */
[----:B------:R-:W-:Y:S01]  /*5ac0*/  BPT.TRAP 0x1 ;  /* 0x000000040000795c */ /* 0x000fe20000300000 */
.L_x_38:
[----:B------:R-:W-:Y:S01]  /*5ad0*/  ULEA UR5, UR37, UR38, 0x3 ;  /* 0x0000002625057291 */ /* 0x000fe2000f8e183f */
[----:B------:R-:W-:-:S08]  /*5ae0*/  SHF.L.U32 R20, R23, 0x1f, RZ ;  /* 0x0000001f17147819 */ /* 0x000fd000000006ff */
[----:B------:R-:W1:Y:S02]  /*5af0*/  SYNCS.PHASECHK.TRANS64.TRYWAIT P2, [UR5+0x3c400], R20 ;  /* 0x03c40014ff0075a7 */ /* 0x000e640008040145 */
[----:B-1----:R-:W-:Y:S05]  /*5b00*/  @!P2 BRA `(.L_x_39) ;  /* 0x000000780064a947 */ /* 0x002fea0003800000 */
.L_x_139:
        /* <DEDUP_REMOVED lines=100> */
.L_x_40:
[----:B-1----:R-:W-:Y:S01]  /*6150*/  MOV R20, UR60 ;  /* 0x0000003c00147c02 */ /* 0x002fe20008000f00 */
[C---:B------:R-:W-:Y:S01]  /*6160*/  VIADD R194, R15.reuse, 0x11 ;  /* 0x000000110fc27836 */ /* 0x040fe20000000000 */
[C---:B------:R-:W-:Y:S01]  /*6170*/  IADD3 R196, R15.reuse, 0x1, RZ ;  /* 0x000000010fc47810 */ /* 0x040fe20007ffe0ff */
[C---:B------:R-:W-:Y:S01]  /*6180*/  VIADD R216, R15.reuse, 0x38 ;  /* 0x000000380fd87836 */ /* 0x040fe20000000000 */
[----:B------:R-:W-:Y:S01]  /*6190*/  LEA R197, R20, R185, 0x6 ;  /* 0x000000b914c57211 */ /* 0x000fe200078e30ff */
[----:B------:R-:W-:Y:S01]  /*61a0*/  ULEA UR10, UR5, UR38, 0x3 ;  /* 0x00000026050a7291 */ /* 0x000fe2000f8e183f */
[----:B------:R-:W-:Y:S02]  /*61b0*/  IADD3 R21, R15, 0x8, RZ ;  /* 0x000000080f157810 */ /* 0x000fe40007ffe0ff */
[C---:B------:R-:W-:Y:S02]  /*61c0*/  ISETP.GE.AND P2, PT, R197.reuse, R15, PT ;  /* 0x0000000fc500720c */ /* 0x040fe40003f46270 */
[----:B------:R-:W-:-:S02]  /*61d0*/  ISETP.GE.AND P3, PT, R197, R196, PT ;  /* 0x000000c4c500720c */ /* 0x000fc40003f66270 */
[----:B------:R-:W-:Y:S02]  /*61e0*/  FSEL R195, R152, -INF , P2 ;  /* 0xff80000098c37808 */ /* 0x000fe40001000000 */
[----:B------:R-:W-:Y:S02]  /*61f0*/  IADD3 R152, R15, 0x9, RZ ;  /* 0x000000090f987810 */ /* 0x000fe40007ffe0ff */
[----:B------:R-:W-:Y:S02]  /*6200*/  ISETP.GE.AND P2, PT, R197, R21, PT ;  /* 0x00000015c500720c */ /* 0x000fe40003f46270 */
[----:B------:R-:W-:Y:S02]  /*6210*/  FSEL R20, R153, -INF , P3 ;  /* 0xff80000099147808 */ /* 0x000fe40001800000 */
[----:B------:R-:W-:Y:S02]  /*6220*/  FMNMX R199, R195, R192, !PT ;  /* 0x000000c0c3c77209 */ /* 0x000fe40007800000 */
[----:B------:R-:W-:-:S02]  /*6230*/  IADD3 R153, R15, 0x10, RZ ;  /* 0x000000100f997810 */ /* 0x000fc40007ffe0ff */
[C---:B------:R-:W-:Y:S02]  /*6240*/  ISETP.GE.AND P3, PT, R197.reuse, R152, PT ;  /* 0x00000098c500720c */ /* 0x040fe40003f66270 */
[----:B------:R-:W-:Y:S02]  /*6250*/  FSEL R156, R156, -INF , P2 ;  /* 0xff8000009c9c7808 */ /* 0x000fe40001000000 */
[----:B------:R-:W-:Y:S02]  /*6260*/  FMNMX R199, R20, R199, !PT ;  /* 0x000000c714c77209 */ /* 0x000fe40007800000 */
[----:B------:R-:W-:Y:S02]  /*6270*/  ISETP.GE.AND P2, PT, R197, R153, PT ;  /* 0x00000099c500720c */ /* 0x000fe40003f46270 */
[----:B------:R-:W-:Y:S02]  /*6280*/  FSEL R157, R157, -INF , P3 ;  /* 0xff8000009d9d7808 */ /* 0x000fe40001800000 */
[----:B------:R-:W-:-:S02]  /*6290*/  FMNMX R198, R156, R199, !PT ;  /* 0x000000c79cc67209 */ /* 0x000fc40007800000 */
[----:B------:R-:W-:Y:S02]  /*62a0*/  IADD3 R200, R15, 0x18, RZ ;  /* 0x000000180fc87810 */ /* 0x000fe40007ffe0ff */
[----:B------:R-:W-:Y:S02]  /*62b0*/  ISETP.GE.AND P3, PT, R197, R194, PT ;  /* 0x000000c2c500720c */ /* 0x000fe40003f66270 */
[----:B------:R-:W-:Y:S02]  /*62c0*/  FSEL R160, R160, -INF , P2 ;  /* 0xff800000a0a07808 */ /* 0x000fe40001000000 */
[----:B------:R-:W-:Y:S02]  /*62d0*/  FMNMX R199, R157, R198, !PT ;  /* 0x000000c69dc77209 */ /* 0x000fe40007800000 */
[----:B------:R-:W-:Y:S02]  /*62e0*/  IADD3 R198, R15, 0x19, RZ ;  /* 0x000000190fc67810 */ /* 0x000fe40007ffe0ff */
[----:B------:R-:W-:-:S02]  /*62f0*/  ISETP.GE.AND P2, PT, R197, R200, PT ;  /* 0x000000c8c500720c */ /* 0x000fc40003f46270 */
[----:B------:R-:W-:Y:S02]  /*6300*/  FSEL R161, R161, -INF , P3 ;  /* 0xff800000a1a17808 */ /* 0x000fe40001800000 */
[----:B------:R-:W-:Y:S02]  /*6310*/  FMNMX R204, R160, R199, !PT ;  /* 0x000000c7a0cc7209 */ /* 0x000fe40007800000 */
[----:B------:R-:W-:Y:S02]  /*6320*/  IADD3 R202, R15, 0x20, RZ ;  /* 0x000000200fca7810 */ /* 0x000fe40007ffe0ff */
        /* <DEDUP_REMOVED lines=23> */
[----:B------:R-:W-:Y:S02]  /*64a0*/  ISETP.GE.AND P3, PT, R197, R212, PT ;  /* 0x000000d4c500720c */ /* 0x000fe40003f66270 */
[----:B------:R-:W-:Y:S02]  /*64b0*/  FSEL R176, R176, -INF , P2 ;  /* 0xff800000b0b07808 */ /* 0x000fe40001000000 */
[----:B------:R-:W-:Y:S02]  /*64c0*/  FMNMX R199, R173, R214, !PT ;  /* 0x000000d6adc77209 */ /* 0x000fe40007800000 */
[----:B------:R-:W-:-:S02]  /*64d0*/  IADD3 R214, R15, 0x39, RZ ;  /* 0x000000390fd67810 */ /* 0x000fc40007ffe0ff */
[----:B------:R-:W-:Y:S02]  /*64e0*/  ISETP.GE.AND P2, PT, R197, R216, PT ;  /* 0x000000d8c500720c */ /* 0x000fe40003f46270 */
[----:B------:R-:W-:Y:S02]  /*64f0*/  FSEL R177, R177, -INF , P3 ;  /* 0xff800000b1b17808 */ /* 0x000fe40001800000 */
[----:B------:R-:W-:Y:S02]  /*6500*/  FMNMX R218, R176, R199, !PT ;  /* 0x000000c7b0da7209 */ /* 0x000fe40007800000 */
[----:B------:R-:W-:Y:S02]  /*6510*/  ISETP.GE.AND P3, PT, R197, R214, PT ;  /* 0x000000d6c500720c */ /* 0x000fe40003f66270 */
[----:B------:R-:W-:Y:S02]  /*6520*/  FSEL R180, R180, -INF , P2 ;  /* 0xff800000b4b47808 */ /* 0x000fe40001000000 */
[----:B------:R-:W-:-:S02]  /*6530*/  FMNMX R199, R177, R218, !PT ;  /* 0x000000dab1c77209 */ /* 0x000fc40007800000 */
[----:B------:R-:W-:Y:S02]  /*6540*/  FSEL R181, R181, -INF , P3 ;  /* 0xff800000b5b57808 */ /* 0x000fe40001800000 */
[----:B------:R-:W-:Y:S02]  /*6550*/  FMNMX R218, R180, R199, !PT ;  /* 0x000000c7b4da7209 */ /* 0x000fe40007800000 */
[----:B------:R-:W-:Y:S02]  /*6560*/  IADD3 R197, R197, 0x8, RZ ;  /* 0x00000008c5c57810 */ /* 0x000fe40007ffe0ff */
[----:B------:R-:W-:Y:S02]  /*6570*/  FMNMX R218, R181, R218, !PT ;  /* 0x000000dab5da7209 */ /* 0x000fe40007800000 */
[C---:B------:R-:W-:Y:S02]  /*6580*/  ISETP.GE.AND P2, PT, R197.reuse, R15, PT ;  /* 0x0000000fc500720c */ /* 0x040fe40003f46270 */
[----:B------:R-:W-:Y:S01]  /*6590*/  ISETP.GE.AND P3, PT, R197, R196, PT ;  /* 0x000000c4c500720c */ /* 0x000fe20003f66270 */
[----:B------:R-:W1:Y:S01]  /*65a0*/  SHFL.BFLY PT, R199, R218, 0x1, 0x1f ;  /* 0x0c201f00dac77f89 */ /* 0x000e6200000e0000 */
[----:B------:R-:W-:-:S02]  /*65b0*/  FSEL R154, R154, -INF , P2 ;  /* 0xff8000009a9a7808 */ /* 0x000fc40001000000 */
[----:B------:R-:W-:Y:S02]  /*65c0*/  ISETP.GE.AND P2, PT, R197, R21, PT ;  /* 0x00000015c500720c */ /* 0x000fe40003f46270 */
[----:B------:R-:W-:Y:S02]  /*65d0*/  FSEL R155, R155, -INF , P3 ;  /* 0xff8000009b9b7808 */ /* 0x000fe40001800000 */
[----:B------:R-:W-:Y:S02]  /*65e0*/  FMNMX R196, R154, R193, !PT ;  /* 0x000000c19ac47209 */ /* 0x000fe40007800000 */
[----:B------:R-:W-:Y:S02]  /*65f0*/  ISETP.GE.AND P3, PT, R197, R152, PT ;  /* 0x00000098c500720c */ /* 0x000fe40003f66270 */
[----:B------:R-:W-:Y:S02]  /*6600*/  FSEL R158, R158, -INF , P2 ;  /* 0xff8000009e9e7808 */ /* 0x000fe40001000000 */
[----:B------:R-:W-:-:S02]  /*6610*/  FMNMX R21, R155, R196, !PT ;  /* 0x000000c49b157209 */ /* 0x000fc40007800000 */
[----:B------:R-:W-:Y:S02]  /*6620*/  ISETP.GE.AND P2, PT, R197, R153, PT ;  /* 0x00000099c500720c */ /* 0x000fe40003f46270 */
[----:B------:R-:W-:Y:S02]  /*6630*/  FSEL R159, R159, -INF , P3 ;  /* 0xff8000009f9f7808 */ /* 0x000fe40001800000 */
[----:B------:R-:W-:Y:S02]  /*6640*/  FMNMX R152, R158, R21, !PT ;  /* 0x000000159e987209 */ /* 0x000fe40007800000 */
[----:B------:R-:W-:Y:S02]  /*6650*/  ISETP.GE.AND P4, PT, R197, R194, PT ;  /* 0x000000c2c500720c */ /* 0x000fe40003f86270 */
[----:B------:R-:W-:Y:S02]  /*6660*/  FSEL R162, R162, -INF , P2 ;  /* 0xff800000a2a27808 */ /* 0x000fe40001000000 */
[----:B-1----:R-:W-:-:S02]  /*6670*/  FMNMX R199, R218, R199, !PT ;  /* 0x000000c7dac77209 */ /* 0x002fc40007800000 */
[----:B------:R-:W-:Y:S02]  /*6680*/  FMNMX R153, R159, R152, !PT ;  /* 0x000000989f997209 */ /* 0x000fe40007800000 */
[----:B------:R-:W-:Y:S01]  /*6690*/  ISETP.GE.AND P3, PT, R197, R200, PT ;  /* 0x000000c8c500720c */ /* 0x000fe20003f66270 */
[----:B------:R-:W1:Y:S01]  /*66a0*/  SHFL.BFLY PT, R220, R199, 0x2, 0x1f ;  /* 0x0c401f00c7dc7f89 */ /* 0x000e6200000e0000 */
[----:B------:R-:W-:Y:S02]  /*66b0*/  FSEL R163, R163, -INF , P4 ;  /* 0xff800000a3a37808 */ /* 0x000fe40002000000 */
[----:B------:R-:W-:Y:S02]  /*66c0*/  FMNMX R152, R162, R153, !PT ;  /* 0x00000099a2987209 */ /* 0x000fe40007800000 */
[----:B------:R-:W-:Y:S02]  /*66d0*/  ISETP.GE.AND P2, PT, R197, R198, PT ;  /* 0x000000c6c500720c */ /* 0x000fe40003f46270 */
[----:B------:R-:W-:-:S02]  /*66e0*/  FSEL R166, R166, -INF , P3 ;  /* 0xff800000a6a67808 */ /* 0x000fc40001800000 */
[----:B------:R-:W-:Y:S02]  /*66f0*/  ISETP.GE.AND P4, PT, R197, R202, PT ;  /* 0x000000cac500720c */ /* 0x000fe40003f86270 */
[----:B------:R-:W-:Y:S02]  /*6700*/  FSEL R167, R167, -INF , P2 ;  /* 0xff800000a7a77808 */ /* 0x000fe40001000000 */
[C---:B------:R-:W-:Y:S02]  /*6710*/  ISETP.GE.AND P3, PT, R197.reuse, R204, PT ;  /* 0x000000ccc500720c */ /* 0x040fe40003f66270 */
[----:B------:R-:W-:Y:S02]  /*6720*/  FSEL R170, R170, -INF , P4 ;  /* 0xff800000aaaa7808 */ /* 0x000fe40002000000 */
[----:B------:R-:W-:Y:S02]  /*6730*/  ISETP.GE.AND P2, PT, R197, R208, PT ;  /* 0x000000d0c500720c */ /* 0x000fe40003f46270 */
[----:B------:R-:W-:-:S02]  /*6740*/  FSEL R171, R171, -INF , P3 ;  /* 0xff800000abab7808 */ /* 0x000fc40001800000 */
[----:B------:R-:W-:Y:S02]  /*6750*/  FSEL R175, R175, -INF , P2 ;  /* 0xff800000afaf7808 */ /* 0x000fe40001000000 */
[----:B------:R-:W-:Y:S02]  /*6760*/  ISETP.GE.AND P3, PT, R197, R212, PT ;  /* 0x000000d4c500720c */ /* 0x000fe40003f66270 */
[----:B-1----:R-:W-:Y:S02]  /*6770*/  FMNMX R21, R199, R220, !PT ;  /* 0x000000dcc7157209 */ /* 0x002fe40007800000 */
[----:B------:R-:W-:Y:S02]  /*6780*/  FMNMX R199, R163, R152, !PT ;  /* 0x00000098a3c77209 */ /* 0x000fe40007800000 */
[----:B------:R-:W-:Y:S02]  /*6790*/  FSETP.NEU.AND P5, PT, R21, -INF , PT ;  /* 0xff8000001500780b */ /* 0x000fe40003fad000 */
[----:B------:R-:W-:-:S02]  /*67a0*/  FMNMX R152, R166, R199, !PT ;  /* 0x000000c7a6987209 */ /* 0x000fc40007800000 */
[----:B------:R-:W-:Y:S02]  /*67b0*/  FSEL R153, R21, RZ, P5 ;  /* 0x000000ff15997208 */ /* 0x000fe40002800000 */
[----:B------:R-:W-:Y:S02]  /*67c0*/  FMNMX R199, R167, R152, !PT ;  /* 0x00000098a7c77209 */ /* 0x000fe40007800000 */
[----:B------:R-:W-:Y:S01]  /*67d0*/  ISETP.GE.AND P5, PT, R197, R206, PT ;  /* 0x000000cec500720c */ /* 0x000fe20003fa6270 */
[C---:B------:R-:W-:Y:S01]  /*67e0*/  FMUL R194, R153.reuse, UR4 ;  /* 0x0000000499c27c20 */ /* 0x040fe20008400000 */
[----:B------:R-:W-:Y:S01]  /*67f0*/  FMNMX R196, R170, R199, !PT ;  /* 0x000000c7aac47209 */ /* 0x000fe20007800000 */
[----:B------:R-:W-:Y:S01]  /*6800*/  FADD R153, -R153, R192 ;  /* 0x000000c099997221 */ /* 0x000fe20000000100 */
[----:B------:R-:W-:Y:S01]  /*6810*/  FSEL R174, R174, -INF , P5 ;  /* 0xff800000aeae7808 */ /* 0x000fe20002800000 */
[--C-:B------:R-:W-:Y:S01]  /*6820*/  FFMA R152, R195, UR4, -R194.reuse ;  /* 0x00000004c3987c23 */ /* 0x100fe200080008c2 */
[--C-:B------:R-:W-:Y:S01]  /*6830*/  FFMA R20, R20, UR4, -R194.reuse ;  /* 0x0000000414147c23 */ /* 0x100fe200080008c2 */
[----:B------:R-:W-:Y:S01]  /*6840*/  FMNMX R195, R171, R196, !PT ;  /* 0x000000c4abc37209 */ /* 0x000fe20007800000 */
[--C-:B------:R-:W-:Y:S01]  /*6850*/  FFMA R156, R156, UR4, -R194.reuse ;  /* 0x000000049c9c7c23 */ /* 0x100fe200080008c2 */
[----:B------:R-:W-:Y:S01]  /*6860*/  ISETP.GE.AND P4, PT, R197, R210, PT ;  /* 0x000000d2c500720c */ /* 0x000fe20003f86270 */
[--C-:B------:R-:W-:Y:S01]  /*6870*/  FFMA R160, R160, UR4, -R194.reuse ;  /* 0x00000004a0a07c23 */ /* 0x100fe200080008c2 */
[----:B------:R-:W-:Y:S01]  /*6880*/  FSETP.GEU.AND P6, PT, R152, -126, PT ;  /* 0xc2fc00009800780b */ /* 0x000fe20003fce000 */
[----:B------:R-:W-:Y:S01]  /*6890*/  FFMA R164, R164, UR4, -R194 ;  /* 0x00000004a4a47c23 */ /* 0x000fe200080008c2 */
[----:B------:R-:W-:Y:S01]  /*68a0*/  FSETP.GEU.AND P2, PT, R20, -126, PT ;  /* 0xc2fc00001400780b */ /* 0x000fe20003f4e000 */
[----:B------:R-:W-:Y:S01]  /*68b0*/  FMUL R153, R153, UR4 ;  /* 0x0000000499997c20 */ /* 0x000fe20008400000 */
[----:B------:R-:W-:-:S02]  /*68c0*/  FMNMX R196, R174, R195, !PT ;  /* 0x000000c3aec47209 */ /* 0x000fc40007800000 */
[----:B------:R-:W-:Y:S01]  /*68d0*/  FSEL R195, R179, -INF , P3 ;  /* 0xff800000b3c37808 */ /* 0x000fe20001800000 */
[----:B------:R-:W-:Y:S01]  /*68e0*/  FFMA R179, R157, UR4, -R194 ;  /* 0x000000049db37c23 */ /* 0x000fe200080008c2 */
[----:B------:R-:W-:Y:S02]  /*68f0*/  FSETP.GEU.AND P3, PT, R156, -126, PT ;  /* 0xc2fc00009c00780b */ /* 0x000fe40003f6e000 */
[----:B------:R-:W-:Y:S02]  /*6900*/  FSEL R178, R178, -INF , P4 ;  /* 0xff800000b2b27808 */ /* 0x000fe40002000000 */
[C---:B------:R-:W-:Y:S01]  /*6910*/  ISETP.GE.AND P5, PT, R197.reuse, R216, PT ;  /* 0x000000d8c500720c */ /* 0x040fe20003fa6270 */
[----:B------:R-:W-:Y:S01]  /*6920*/  @!P6 FMUL R152, R152, 0.5 ;  /* 0x3f0000009898e820 */ /* 0x000fe20000400000 */
[----:B------:R-:W-:Y:S01]  /*6930*/  ISETP.GE.AND P4, PT, R197, R214, PT ;  /* 0x000000d6c500720c */ /* 0x000fe20003f86270 */
[----:B------:R-:W-:Y:S01]  /*6940*/  @!P2 FMUL R20, R20, 0.5 ;  /* 0x3f0000001414a820 */ /* 0x000fe20000400000 */
[----:B------:R-:W-:-:S02]  /*6950*/  FMNMX R197, R175, R196, !PT ;  /* 0x000000c4afc57209 */ /* 0x000fc40007800000 */
[----:B------:R-:W-:Y:S01]  /*6960*/  FSEL R182, R182, -INF , P5 ;  /* 0xff800000b6b67808 */ /* 0x000fe20002800000 */
[----:B------:R1:W2:Y:S01]  /*6970*/  MUFU.EX2 R157, R20 ;  /* 0x00000014009d7308 */ /* 0x0002a20000000800 */
[----:B------:R-:W-:Y:S01]  /*6980*/  FMNMX R196, R178, R197, !PT ;  /* 0x000000c5b2c47209 */ /* 0x000fe20007800000 */
[----:B------:R-:W-:Y:S01]  /*6990*/  @!P3 FMUL R156, R156, 0.5 ;  /* 0x3f0000009c9cb820 */ /* 0x000fe20000400000 */
[----:B------:R-:W-:Y:S02]  /*69a0*/  FSEL R183, R183, -INF , P4 ;  /* 0xff800000b7b77808 */ /* 0x000fe40002000000 */
[----:B------:R-:W-:Y:S02]  /*69b0*/  FSETP.GEU.AND P5, PT, R160, -126, PT ;  /* 0xc2fc0000a000780b */ /* 0x000fe40003fae000 */
[----:B------:R-:W-:Y:S01]  /*69c0*/  FSETP.GEU.AND P4, PT, R179, -126, PT ;  /* 0xc2fc0000b300780b */ /* 0x000fe20003f8e000 */
[----:B------:R-:W3:Y:S01]  /*69d0*/  MUFU.EX2 R152, R152 ;  /* 0x0000009800987308 */ /* 0x000ee20000000800 */
[----:B------:R-:W-:Y:S01]  /*69e0*/  FMNMX R197, R195, R196, !PT ;  /* 0x000000c4c3c57209 */ /* 0x000fe20007800000 */
[----:B-1----:R-:W-:-:S03]  /*69f0*/  FFMA R20, R165, UR4, -R194 ;  /* 0x00000004a5147c23 */ /* 0x002fc600080008c2 */
[----:B------:R-:W-:Y:S01]  /*6a00*/  FMNMX R196, R182, R197, !PT ;  /* 0x000000c5b6c47209 */ /* 0x000fe20007800000 */
[--C-:B------:R-:W-:Y:S01]  /*6a10*/  FFMA R197, R168, UR4, -R194.reuse ;  /* 0x00000004a8c57c23 */ /* 0x100fe200080008c2 */
[--C-:B------:R-:W-:Y:S01]  /*6a20*/  FFMA R168, R169, UR4, -R194.reuse ;  /* 0x00000004a9a87c23 */ /* 0x100fe200080008c2 */
[----:B------:R-:W1:Y:S01]  /*6a30*/  MUFU.EX2 R156, R156 ;  /* 0x0000009c009c7308 */ /* 0x000e620000000800 */
[----:B------:R-:W-:Y:S01]  /*6a40*/  FMNMX R198, R183, R196, !PT ;  /* 0x000000c4b7c67209 */ /* 0x000fe20007800000 */
[----:B------:R-:W-:Y:S01]  /*6a50*/  @!P5 FMUL R160, R160, 0.5 ;  /* 0x3f000000a0a0d820 */ /* 0x000fe20000400000 */
[----:B------:R-:W-:Y:S01]  /*6a60*/  FFMA R196, R161, UR4, -R194 ;  /* 0x00000004a1c47c23 */ /* 0x000fe200080008c2 */
[----:B------:R-:W-:Y:S01]  /*6a70*/  @!P4 FMUL R179, R179, 0.5 ;  /* 0x3f000000b3b3c820 */ /* 0x000fe20000400000 */
[----:B--2---:R-:W-:Y:S01]  /*6a80*/  @!P2 FMUL R157, R157, R157 ;  /* 0x0000009d9d9da220 */ /* 0x004fe20000400000 */
[----:B------:R-:W2:Y:S01]  /*6a90*/  SHFL.BFLY PT, R199, R198, 0x1, 0x1f ;  /* 0x0c201f00c6c77f89 */ /* 0x000ea200000e0000 */
[----:B------:R-:W-:Y:S01]  /*6aa0*/  FSETP.GEU.AND P2, PT, R164, -126, PT ;  /* 0xc2fc0000a400780b */ /* 0x000fe20003f4e000 */
[----:B------:R-:W4:Y:S01]  /*6ab0*/  MUFU.EX2 R161, R179 ;  /* 0x000000b300a17308 */ /* 0x000f220000000800 */
[----:B---3--:R-:W-:Y:S01]  /*6ac0*/  @!P6 FMUL R152, R152, R152 ;  /* 0x000000989898e220 */ /* 0x008fe20000400000 */
[----:B------:R-:W-:-:S06]  /*6ad0*/  FSETP.GEU.AND P6, PT, R196, -126, PT ;  /* 0xc2fc0000c400780b */ /* 0x000fcc0003fce000 */
[----:B------:R-:W3:Y:S01]  /*6ae0*/  MUFU.EX2 R160, R160 ;  /* 0x000000a000a07308 */ /* 0x000ee20000000800 */
[----:B-1----:R-:W-:Y:S01]  /*6af0*/  @!P3 FMUL R156, R156, R156 ;  /* 0x0000009c9c9cb220 */ /* 0x002fe20000400000 */
[----:B------:R-:W-:Y:S02]  /*6b00*/  FSETP.GEU.AND P3, PT, R20, -126, PT ;  /* 0xc2fc00001400780b */ /* 0x000fe40003f6e000 */
[----:B------:R-:W-:-:S03]  /*6b10*/  @!P2 FMUL R164, R164, 0.5 ;  /* 0x3f000000a4a4a820 */ /* 0x000fc60000400000 */
[----:B------:R-:W-:Y:S01]  /*6b20*/  @!P6 FMUL R196, R196, 0.5 ;  /* 0x3f000000c4c4e820 */ /* 0x000fe20000400000 */
[----:B----4-:R-:W-:Y:S01]  /*6b30*/  @!P4 FMUL R161, R161, R161 ;  /* 0x000000a1a1a1c220 */ /* 0x010fe20000400000 */
[----:B------:R-:W-:Y:S02]  /*6b40*/  FSETP.GEU.AND P4, PT, R197, -126, PT ;  /* 0xc2fc0000c500780b */ /* 0x000fe40003f8e000 */
[----:B------:R1:W4:Y:S01]  /*6b50*/  MUFU.EX2 R165, R196 ;  /* 0x000000c400a57308 */ /* 0x0003220000000800 */
[----:B--2---:R-:W-:-:S03]  /*6b60*/  FMNMX R199, R198, R199, !PT ;  /* 0x000000c7c6c77209 */ /* 0x004fc60007800000 */
[----:B------:R-:W-:Y:S01]  /*6b70*/  @!P3 FMUL R20, R20, 0.5 ;  /* 0x3f0000001414b820 */ /* 0x000fe20000400000 */
[--C-:B------:R-:W-:Y:S01]  /*6b80*/  FFMA R198, R176, UR4, -R194.reuse ;  /* 0x00000004b0c67c23 */ /* 0x100fe200080008c2 */
[----:B---3--:R-:W-:Y:S01]  /*6b90*/  @!P5 FMUL R160, R160, R160 ;  /* 0x000000a0a0a0d220 */ /* 0x008fe20000400000 */
[----:B------:R-:W-:Y:S01]  /*6ba0*/  FSETP.GEU.AND P5, PT, R168, -126, PT ;  /* 0xc2fc0000a800780b */ /* 0x000fe20003fae000 */
[----:B------:R-:W2:Y:S01]  /*6bb0*/  MUFU.EX2 R164, R164 ;  /* 0x000000a400a47308 */ /* 0x000ea20000000800 */
[----:B------:R-:W3:Y:S01]  /*6bc0*/  SHFL.BFLY PT, R200, R199, 0x2, 0x1f ;  /* 0x0c401f00c7c87f89 */ /* 0x000ee200000e0000 */
[--C-:B-1----:R-:W-:Y:S01]  /*6bd0*/  FFMA R196, R172, UR4, -R194.reuse ;  /* 0x00000004acc47c23 */ /* 0x102fe200080008c2 */
[--C-:B------:R-:W-:Y:S01]  /*6be0*/  FFMA R172, R173, UR4, -R194.reuse ;  /* 0x00000004adac7c23 */ /* 0x100fe200080008c2 */
[----:B------:R-:W-:Y:S01]  /*6bf0*/  @!P4 FMUL R197, R197, 0.5 ;  /* 0x3f000000c5c5c820 */ /* 0x000fe20000400000 */
[----:B------:R-:W-:-:S03]  /*6c00*/  FFMA R176, R177, UR4, -R194 ;  /* 0x00000004b1b07c23 */ /* 0x000fc600080008c2 */
[----:B------:R-:W1:Y:S01]  /*6c10*/  MUFU.EX2 R169, R20 ;  /* 0x0000001400a97308 */ /* 0x000e620000000800 */
[----:B----4-:R-:W-:Y:S01]  /*6c20*/  @!P6 FMUL R165, R165, R165 ;  /* 0x000000a5a5a5e220 */ /* 0x010fe20000400000 */
[----:B------:R-:W-:Y:S02]  /*6c30*/  FSETP.GEU.AND P6, PT, R196, -126, PT ;  /* 0xc2fc0000c400780b */ /* 0x000fe40003fce000 */
[----:B------:R-:W-:-:S04]  /*6c40*/  @!P5 FMUL R168, R168, 0.5 ;  /* 0x3f000000a8a8d820 */ /* 0x000fc80000400000 */
[----:B------:R4:W5:Y:S01]  /*6c50*/  MUFU.EX2 R179, R197 ;  /* 0x000000c500b37308 */ /* 0x0009620000000800 */
[----:B--2---:R-:W-:Y:S01]  /*6c60*/  @!P2 FMUL R164, R164, R164 ;  /* 0x000000a4a4a4a220 */ /* 0x004fe20000400000 */
[----:B------:R-:W-:-:S05]  /*6c70*/  FSETP.GEU.AND P2, PT, R172, -126, PT ;  /* 0xc2fc0000ac00780b */ /* 0x000fca0003f4e000 */
[----:B------:R-:W-:Y:S01]  /*6c80*/  @!P6 FMUL R196, R196, 0.5 ;  /* 0x3f000000c4c4e820 */ /* 0x000fe20000400000 */
[----:B------:R-:W2:Y:S01]  /*6c90*/  MUFU.EX2 R168, R168 ;  /* 0x000000a800a87308 */ /* 0x000ea20000000800 */
[----:B-1----:R-:W-:Y:S01]  /*6ca0*/  @!P3 FMUL R169, R169, R169 ;  /* 0x000000a9a9a9b220 */ /* 0x002fe20000400000 */
[----:B------:R-:W-:Y:S01]  /*6cb0*/  FSETP.GEU.AND P3, PT, R198, -126, PT ;  /* 0xc2fc0000c600780b */ /* 0x000fe20003f6e000 */
[--C-:B----4-:R-:W-:Y:S01]  /*6cc0*/  FFMA R197, R180, UR4, -R194.reuse ;  /* 0x00000004b4c57c23 */ /* 0x110fe200080008c2 */
[----:B---3--:R-:W-:Y:S01]  /*6cd0*/  FMNMX R20, R199, R200, !PT ;  /* 0x000000c8c7147209 */ /* 0x008fe20007800000 */
[----:B------:R-:W-:Y:S02]  /*6ce0*/  FFMA R180, R181, UR4, -R194 ;  /* 0x00000004b5b47c23 */ /* 0x000fe400080008c2 */
[----:B------:R-:W-:Y:S01]  /*6cf0*/  @!P2 FMUL R172, R172, 0.5 ;  /* 0x3f000000acaca820 */ /* 0x000fe20000400000 */
[----:B------:R-:W1:Y:S01]  /*6d00*/  MUFU.EX2 R173, R196 ;  /* 0x000000c400ad7308 */ /* 0x000e620000000800 */
[----:B-----5:R-:W-:Y:S01]  /*6d10*/  @!P4 FMUL R179, R179, R179 ;  /* 0x000000b3b3b3c220 */ /* 0x020fe20000400000 */
[----:B------:R-:W-:-:S05]  /*6d20*/  FSETP.GEU.AND P4, PT, R176, -126, PT ;  /* 0xc2fc0000b000780b */ /* 0x000fca0003f8e000 */
[----:B------:R-:W-:Y:S01]  /*6d30*/  @!P3 FMUL R198, R198, 0.5 ;  /* 0x3f000000c6c6b820 */ /* 0x000fe20000400000 */
[----:B------:R-:W3:Y:S01]  /*6d40*/  MUFU.EX2 R172, R172 ;  /* 0x000000ac00ac7308 */ /* 0x000ee20000000800 */
[----:B--2---:R-:W-:Y:S01]  /*6d50*/  @!P5 FMUL R168, R168, R168 ;  /* 0x000000a8a8a8d220 */ /* 0x004fe20000400000 */
[----:B------:R-:W-:-:S04]  /*6d60*/  FSETP.NEU.AND P5, PT, R20, -INF , PT ;  /* 0xff8000001400780b */ /* 0x000fc80003fad000 */
[----:B------:R-:W-:Y:S01]  /*6d70*/  FSEL R200, R20, RZ, P5 ;  /* 0x000000ff14c87208 */ /* 0x000fe20002800000 */
[----:B------:R-:W-:Y:S01]  /*6d80*/  @!P4 FMUL R176, R176, 0.5 ;  /* 0x3f000000b0b0c820 */ /* 0x000fe20000400000 */
[----:B------:R2:W4:Y:S01]  /*6d90*/  MUFU.EX2 R177, R198 ;  /* 0x000000c600b17308 */ /* 0x0005220000000800 */
[----:B-1----:R-:W-:Y:S01]  /*6da0*/  @!P6 FMUL R173, R173, R173 ;  /* 0x000000adadade220 */ /* 0x002fe20000400000 */
[----:B------:R-:W-:Y:S01]  /*6db0*/  FSETP.GEU.AND P6, PT, R180, -126, PT ;  /* 0xc2fc0000b400780b */ /* 0x000fe20003fce000 */
[C---:B------:R-:W-:Y:S01]  /*6dc0*/  FMUL R199, R200.reuse, UR4 ;  /* 0x00000004c8c77c20 */ /* 0x040fe20008400000 */
[----:B------:R-:W-:Y:S01]  /*6dd0*/  FSETP.GEU.AND P5, PT, R197, -126, PT ;  /* 0xc2fc0000c500780b */ /* 0x000fe20003fae000 */
[----:B------:R-:W-:Y:S02]  /*6de0*/  FADD R200, -R200, R193 ;  /* 0x000000c1c8c87221 */ /* 0x000fe40000000100 */
[--C-:B------:R-:W-:Y:S01]  /*6df0*/  FFMA R154, R154, UR4, -R199.reuse ;  /* 0x000000049a9a7c23 */ /* 0x100fe200080008c7 */
[----:B------:R-:W1:Y:S01]  /*6e00*/  MUFU.EX2 R176, R176 ;  /* 0x000000b000b07308 */ /* 0x000e620000000800 */
[----:B---3--:R-:W-:Y:S01]  /*6e10*/  @!P2 FMUL R172, R172, R172 ;  /* 0x000000acacaca220 */ /* 0x008fe20000400000 */
[--C-:B------:R-:W-:Y:S01]  /*6e20*/  FFMA R194, R155, UR4, -R199.reuse ;  /* 0x000000049bc27c23 */ /* 0x100fe200080008c7 */
[--C-:B------:R-:W-:Y:S01]  /*6e30*/  FFMA R158, R158, UR4, -R199.reuse ;  /* 0x000000049e9e7c23 */ /* 0x100fe200080008c7 */
[----:B------:R-:W-:Y:S01]  /*6e40*/  FSETP.GEU.AND P2, PT, R154, -126, PT ;  /* 0xc2fc00009a00780b */ /* 0x000fe20003f4e000 */
[--C-:B------:R-:W-:Y:S01]  /*6e50*/  FFMA R196, R159, UR4, -R199.reuse ;  /* 0x000000049fc47c23 */ /* 0x100fe200080008c7 */
[--C-:B------:R-:W-:Y:S01]  /*6e60*/  FFMA R162, R162, UR4, -R199.reuse ;  /* 0x00000004a2a27c23 */ /* 0x100fe200080008c7 */
[----:B------:R-:W-:Y:S01]  /*6e70*/  @!P6 FMUL R180, R180, 0.5 ;  /* 0x3f000000b4b4e820 */ /* 0x000fe20000400000 */
[--C-:B--2---:R-:W-:Y:S01]  /*6e80*/  FFMA R198, R163, UR4, -R199.reuse ;  /* 0x00000004a3c67c23 */ /* 0x104fe200080008c7 */
[----:B----4-:R-:W-:Y:S01]  /*6e90*/  @!P3 FMUL R177, R177, R177 ;  /* 0x000000b1b1b1b220 */ /* 0x010fe20000400000 */
[----:B------:R-:W-:Y:S01]  /*6ea0*/  FSETP.GEU.AND P3, PT, R194, -126, PT ;  /* 0xc2fc0000c200780b */ /* 0x000fe20003f6e000 */
[----:B------:R-:W-:Y:S01]  /*6eb0*/  @!P5 FMUL R197, R197, 0.5 ;  /* 0x3f000000c5c5d820 */ /* 0x000fe20000400000 */
[--C-:B------:R-:W-:Y:S01]  /*6ec0*/  FFMA R166, R166, UR4, -R199.reuse ;  /* 0x00000004a6a67c23 */ /* 0x100fe200080008c7 */
[----:B------:R-:W2:Y:S01]  /*6ed0*/  MUFU.EX2 R180, R180 ;  /* 0x000000b400b47308 */ /* 0x000ea20000000800 */
[--C-:B------:R-:W-:Y:S01]  /*6ee0*/  FFMA R171, R171, UR4, -R199.reuse ;  /* 0x00000004abab7c23 */ /* 0x100fe200080008c7 */
[--C-:B------:R-:W-:Y:S01]  /*6ef0*/  FFMA R175, R175, UR4, -R199.reuse ;  /* 0x00000004afaf7c23 */ /* 0x100fe200080008c7 */
[----:B------:R-:W-:Y:S01]  /*6f00*/  FFMA R195, R195, UR4, -R199 ;  /* 0x00000004c3c37c23 */ /* 0x000fe200080008c7 */
[----:B------:R-:W-:Y:S01]  /*6f10*/  @!P2 FMUL R154, R154, 0.5 ;  /* 0x3f0000009a9aa820 */ /* 0x000fe20000400000 */
[----:B-1----:R-:W-:Y:S01]  /*6f20*/  @!P4 FMUL R176, R176, R176 ;  /* 0x000000b0b0b0c220 */ /* 0x002fe20000400000 */
[----:B------:R-:W-:Y:S01]  /*6f30*/  FSETP.GEU.AND P4, PT, R158, -126, PT ;  /* 0xc2fc00009e00780b */ /* 0x000fe20003f8e000 */
[----:B------:R-:W-:Y:S01]  /*6f40*/  FMUL R201, R200, UR4 ;  /* 0x00000004c8c97c20 */ /* 0x000fe20008400000 */
[----:B------:R-:W1:Y:S02]  /*6f50*/  MUFU.EX2 R181, R197 ;  /* 0x000000c500b57308 */ /* 0x000e640000000800 */
[----:B------:R-:W-:-:S06]  /*6f60*/  @!P3 FMUL R194, R194, 0.5 ;  /* 0x3f000000c2c2b820 */ /* 0x000fcc0000400000 */
[----:B------:R3:W4:Y:S01]  /*6f70*/  MUFU.EX2 R155, R154 ;  /* 0x0000009a009b7308 */ /* 0x0007220000000800 */
[----:B--2---:R-:W-:Y:S01]  /*6f80*/  @!P6 FMUL R180, R180, R180 ;  /* 0x000000b4b4b4e220 */ /* 0x004fe20000400000 */
[----:B------:R-:W-:Y:S01]  /*6f90*/  FSETP.GEU.AND P6, PT, R162, -126, PT ;  /* 0xc2fc0000a200780b */ /* 0x000fe20003fce000 */
[----:B------:R-:W-:-:S05]  /*6fa0*/  @!P4 FMUL R158, R158, 0.5 ;  /* 0x3f0000009e9ec820 */ /* 0x000fca0000400000 */
[----:B------:R-:W2:Y:S01]  /*6fb0*/  MUFU.EX2 R194, R194 ;  /* 0x000000c200c27308 */ /* 0x000ea20000000800 */
[----:B-1----:R-:W-:Y:S01]  /*6fc0*/  @!P5 FMUL R181, R181, R181 ;  /* 0x000000b5b5b5d220 */ /* 0x002fe20000400000 */
[----:B------:R-:W-:Y:S01]  /*6fd0*/  FSETP.GEU.AND P5, PT, R196, -126, PT ;  /* 0xc2fc0000c400780b */ /* 0x000fe20003fae000 */
[----:B---3--:R-:W-:Y:S02]  /*6fe0*/  FFMA R154, R167, UR4, -R199 ;  /* 0x00000004a79a7c23 */ /* 0x008fe400080008c7 */
[----:B------:R-:W-:Y:S02]  /*6ff0*/  FADD R197, R164, R181 ;  /* 0x000000b5a4c57221 */ /* 0x000fe40000000000 */
[----:B------:R-:W-:Y:S01]  /*7000*/  @!P6 FMUL R162, R162, 0.5 ;  /* 0x3f000000a2a2e820 */ /* 0x000fe20000400000 */
[----:B------:R1:W3:Y:S01]  /*7010*/  MUFU.EX2 R159, R158 ;  /* 0x0000009e009f7308 */ /* 0x0002e20000000800 */
[----:B----4-:R-:W-:Y:S01]  /*7020*/  @!P2 FMUL R155, R155, R155 ;  /* 0x0000009b9b9ba220 */ /* 0x010fe20000400000 */
[----:B------:R-:W-:-:S05]  /*7030*/  FSETP.GEU.AND P2, PT, R198, -126, PT ;  /* 0xc2fc0000c600780b */ /* 0x000fca0003f4e000 */
[----:B------:R-:W-:Y:S01]  /*7040*/  @!P5 FMUL R196, R196, 0.5 ;  /* 0x3f000000c4c4d820 */ /* 0x000fe20000400000 */
[----:B------:R4:W5:Y:S01]  /*7050*/  MUFU.EX2 R163, R162 ;  /* 0x000000a200a37308 */ /* 0x0009620000000800 */
[----:B--2---:R-:W-:Y:S01]  /*7060*/  @!P3 FMUL R194, R194, R194 ;  /* 0x000000c2c2c2b220 */ /* 0x004fe20000400000 */
[----:B------:R-:W-:Y:S01]  /*7070*/  FSETP.GEU.AND P3, PT, R166, -126, PT ;  /* 0xc2fc0000a600780b */ /* 0x000fe20003f6e000 */
[----:B-1----:R-:W-:-:S04]  /*7080*/  FFMA R158, R170, UR4, -R199 ;  /* 0x00000004aa9e7c23 */ /* 0x002fc800080008c7 */
[----:B------:R-:W-:Y:S01]  /*7090*/  @!P2 FMUL R198, R198, 0.5 ;  /* 0x3f000000c6c6a820 */ /* 0x000fe20000400000 */
[----:B------:R-:W1:Y:S01]  /*70a0*/  MUFU.EX2 R196, R196 ;  /* 0x000000c400c47308 */ /* 0x000e620000000800 */
[----:B---3--:R-:W-:Y:S01]  /*70b0*/  @!P4 FMUL R159, R159, R159 ;  /* 0x0000009f9f9fc220 */ /* 0x008fe20000400000 */
[----:B------:R-:W-:Y:S01]  /*70c0*/  FSETP.GEU.AND P4, PT, R154, -126, PT ;  /* 0xc2fc00009a00780b */ /* 0x000fe20003f8e000 */
[----:B----4-:R-:W-:-:S04]  /*70d0*/  FFMA R162, R174, UR4, -R199 ;  /* 0x00000004aea27c23 */ /* 0x010fc800080008c7 */
[----:B------:R-:W-:Y:S01]  /*70e0*/  @!P3 FMUL R166, R166, 0.5 ;  /* 0x3f000000a6a6b820 */ /* 0x000fe20000400000 */
[----:B------:R-:W2:Y:S01]  /*70f0*/  MUFU.EX2 R198, R198 ;  /* 0x000000c600c67308 */ /* 0x000ea20000000800 */
[----:B-----5:R-:W-:Y:S01]  /*7100*/  @!P6 FMUL R163, R163, R163 ;  /* 0x000000a3a3a3e220 */ /* 0x020fe20000400000 */
[----:B------:R-:W-:-:S05]  /*7110*/  FSETP.GEU.AND P6, PT, R171, -126, PT ;  /* 0xc2fc0000ab00780b */ /* 0x000fca0003fce000 */
[----:B------:R-:W-:Y:S01]  /*7120*/  @!P4 FMUL R154, R154, 0.5 ;  /* 0x3f0000009a9ac820 */ /* 0x000fe20000400000 */
[----:B------:R3:W4:Y:S01]  /*7130*/  MUFU.EX2 R167, R166 ;  /* 0x000000a600a77308 */ /* 0x0007220000000800 */
[----:B-1----:R-:W-:Y:S01]  /*7140*/  @!P5 FMUL R196, R196, R196 ;  /* 0x000000c4c4c4d220 */ /* 0x002fe20000400000 */
[----:B------:R-:W-:-:S05]  /*7150*/  FSETP.GEU.AND P5, PT, R158, -126, PT ;  /* 0xc2fc00009e00780b */ /* 0x000fca0003fae000 */
[----:B------:R-:W-:Y:S01]  /*7160*/  @!P6 FMUL R171, R171, 0.5 ;  /* 0x3f000000ababe820 */ /* 0x000fe20000400000 */
[----:B------:R1:W5:Y:S01]  /*7170*/  MUFU.EX2 R170, R154 ;  /* 0x0000009a00aa7308 */ /* 0x0003620000000800 */
[----:B--2---:R-:W-:Y:S01]  /*7180*/  @!P2 FMUL R198, R198, R198 ;  /* 0x000000c6c6c6a220 */ /* 0x004fe20000400000 */
[----:B------:R-:W-:Y:S01]  /*7190*/  FSETP.GEU.AND P2, PT, R162, -126, PT ;  /* 0xc2fc0000a200780b */ /* 0x000fe20003f4e000 */
[----:B---3--:R-:W-:-:S04]  /*71a0*/  FADD R166, R161, R172 ;  /* 0x000000aca1a67221 */ /* 0x008fc80000000000 */
[----:B------:R-:W-:Y:S01]  /*71b0*/  @!P5 FMUL R158, R158, 0.5 ;  /* 0x3f0000009e9ed820 */ /* 0x000fe20000400000 */
[----:B------:R-:W2:Y:S01]  /*71c0*/  MUFU.EX2 R171, R171 ;  /* 0x000000ab00ab7308 */ /* 0x000ea20000000800 */
[----:B----4-:R-:W-:Y:S01]  /*71d0*/  @!P3 FMUL R167, R167, R167 ;  /* 0x000000a7a7a7b220 */ /* 0x010fe20000400000 */
[----:B------:R-:W-:Y:S01]  /*71e0*/  FSETP.GEU.AND P3, PT, R175, -126, PT ;  /* 0xc2fc0000af00780b */ /* 0x000fe20003f6e000 */
[----:B-1----:R-:W-:-:S04]  /*71f0*/  FFMA R154, R178, UR4, -R199 ;  /* 0x00000004b29a7c23 */ /* 0x002fc800080008c7 */
[----:B------:R-:W-:Y:S01]  /*7200*/  @!P2 FMUL R162, R162, 0.5 ;  /* 0x3f000000a2a2a820 */ /* 0x000fe20000400000 */
[----:B------:R1:W3:Y:S01]  /*7210*/  MUFU.EX2 R174, R158 ;  /* 0x0000009e00ae7308 */ /* 0x0002e20000000800 */
[----:B-----5:R-:W-:Y:S01]  /*7220*/  @!P4 FMUL R170, R170, R170 ;  /* 0x000000aaaaaac220 */ /* 0x020fe20000400000 */
[----:B------:R-:W-:-:S05]  /*7230*/  FSETP.GEU.AND P4, PT, R154, -126, PT ;  /* 0xc2fc00009a00780b */ /* 0x000fca0003f8e000 */
[----:B------:R-:W-:Y:S01]  /*7240*/  @!P3 FMUL R175, R175, 0.5 ;  /* 0x3f000000afafb820 */ /* 0x000fe20000400000 */
[----:B------:R4:W5:Y:S01]  /*7250*/  MUFU.EX2 R178, R162 ;  /* 0x000000a200b27308 */ /* 0x0009620000000800 */
[----:B-1----:R-:W-:Y:S01]  /*7260*/  FFMA R158, R182, UR4, -R199 ;  /* 0x00000004b69e7c23 */ /* 0x002fe200080008c7 */
[----:B--2---:R-:W-:-:S04]  /*7270*/  @!P6 FMUL R171, R171, R171 ;  /* 0x000000abababe220 */ /* 0x004fc80000400000 */
[----:B------:R-:W-:Y:S01]  /*7280*/  FSETP.GEU.AND P6, PT, R158, -126, PT ;  /* 0xc2fc00009e00780b */ /* 0x000fe20003fce000 */
[----:B------:R-:W-:Y:S01]  /*7290*/  @!P4 FMUL R154, R154, 0.5 ;  /* 0x3f0000009a9ac820 */ /* 0x000fe20000400000 */
[----:B------:R-:W1:Y:S01]  /*72a0*/  MUFU.EX2 R175, R175 ;  /* 0x000000af00af7308 */ /* 0x000e620000000800 */
[----:B----4-:R-:W-:Y:S01]  /*72b0*/  FFMA R162, R183, UR4, -R199 ;  /* 0x00000004b7a27c23 */ /* 0x010fe200080008c7 */
[----:B---3--:R-:W-:Y:S01]  /*72c0*/  @!P5 FMUL R174, R174, R174 ;  /* 0x000000aeaeaed220 */ /* 0x008fe20000400000 */
[----:B------:R-:W-:Y:S01]  /*72d0*/  FSETP.GEU.AND P5, PT, R195, -126, PT ;  /* 0xc2fc0000c300780b */ /* 0x000fe20003fae000 */
[----:B------:R-:W-:-:S04]  /*72e0*/  FADD R199, R169, R180 ;  /* 0x000000b4a9c77221 */ /* 0x000fc80000000000 */
[----:B------:R2:W3:Y:S01]  /*72f0*/  MUFU.EX2 R182, R154 ;  /* 0x0000009a00b67308 */ /* 0x0004e20000000800 */
[----:B-----5:R-:W-:Y:S01]  /*7300*/  @!P2 FMUL R178, R178, R178 ;  /* 0x000000b2b2b2a220 */ /* 0x020fe20000400000 */
[----:B------:R-:W-:Y:S01]  /*7310*/  FSETP.GEU.AND P2, PT, R162, -126, PT ;  /* 0xc2fc0000a200780b */ /* 0x000fe20003f4e000 */
[----:B------:R-:W-:Y:S01]  /*7320*/  @!P6 FMUL R158, R158, 0.5 ;  /* 0x3f0000009e9ee820 */ /* 0x000fe20000400000 */
[----:B------:R-:W-:Y:S01]  /*7330*/  FADD R199, R166, R199 ;  /* 0x000000c7a6c77221 */ /* 0x000fe20000000000 */
[----:B------:R-:W-:-:S03]  /*7340*/  FADD R166, R159, R178 ;  /* 0x000000b29fa67221 */ /* 0x000fc60000000000 */
[----:B------:R-:W-:Y:S01]  /*7350*/  @!P5 FMUL R195, R195, 0.5 ;  /* 0x3f000000c3c3d820 */ /* 0x000fe20000400000 */
[----:B-1----:R-:W-:Y:S01]  /*7360*/  @!P3 FMUL R175, R175, R175 ;  /* 0x000000afafafb220 */ /* 0x002fe20000400000 */
[----:B------:R-:W-:Y:S01]  /*7370*/  FSETP.GEU.AND P3, PT, R153, -126, PT ;  /* 0xc2fc00009900780b */ /* 0x000fe20003f6e000 */
[----:B------:R1:W4:Y:S01]  /*7380*/  MUFU.EX2 R192, R158 ;  /* 0x0000009e00c07308 */ /* 0x0003220000000800 */
[----:B--2---:R-:W-:-:S03]  /*7390*/  FADD R154, R157, R168 ;  /* 0x000000a89d9a7221 */ /* 0x004fc60000000000 */
[----:B------:R-:W-:Y:S01]  /*73a0*/  @!P2 FMUL R162, R162, 0.5 ;  /* 0x3f000000a2a2a820 */ /* 0x000fe20000400000 */
[----:B---3--:R-:W-:Y:S01]  /*73b0*/  @!P4 FMUL R182, R182, R182 ;  /* 0x000000b6b6b6c220 */ /* 0x008fe20000400000 */
[----:B------:R-:W-:Y:S02]  /*73c0*/  FSETP.GEU.AND P4, PT, R201, -126, PT ;  /* 0xc2fc0000c900780b */ /* 0x000fe40003f8e000 */
[----:B------:R2:W3:Y:S01]  /*73d0*/  MUFU.EX2 R183, R195 ;  /* 0x000000c300b77308 */ /* 0x0004e20000000800 */
[----:B-1----:R-:W-:Y:S01]  /*73e0*/  FADD R158, R152, R179 ;  /* 0x000000b3989e7221 */ /* 0x002fe20000000000 */
[----:B------:R-:W-:Y:S01]  /*73f0*/  FADD R202, R163, R182 ;  /* 0x000000b6a3ca7221 */ /* 0x000fe20000000000 */
[----:B------:R-:W-:Y:S01]  /*7400*/  F2FP.BF16.F32.PACK_AB R152, R157, R152 ;  /* 0x000000989d98723e */ /* 0x000fe200000010ff */
[----:B------:R-:W-:Y:S01]  /*7410*/  @!P3 FMUL R153, R153, 0.5 ;  /* 0x3f0000009999b820 */ /* 0x000fe20000400000 */
[----:B------:R-:W-:Y:S02]  /*7420*/  F2FP.BF16.F32.PACK_AB R157, R198, R163 ;  /* 0x000000a3c69d723e */ /* 0x000fe400000010ff */
[----:B------:R-:W-:Y:S01]  /*7430*/  F2FP.BF16.F32.PACK_AB R163, R175, R178 ;  /* 0x000000b2afa3723e */ /* 0x000fe200000010ff */
[----:B------:R1:W5:Y:S01]  /*7440*/  MUFU.EX2 R193, R162 ;  /* 0x000000a200c17308 */ /* 0x0003620000000800 */
[----:B--2---:R-:W-:Y:S01]  /*7450*/  FADD R195, R165, R176 ;  /* 0x000000b0a5c37221 */ /* 0x004fe20000000000 */
[----:B----4-:R-:W-:Y:S01]  /*7460*/  @!P6 FMUL R192, R192, R192 ;  /* 0x000000c0c0c0e220 */ /* 0x010fe20000400000 */
[----:B------:R-:W-:-:S02]  /*7470*/  @!P4 FMUL R201, R201, 0.5 ;  /* 0x3f000000c9c9c820 */ /* 0x000fc40000400000 */
[----:B------:R-:W-:Y:S01]  /*7480*/  FADD R200, R154, R195 ;  /* 0x000000c39ac87221 */ /* 0x000fe20000000000 */
[----:B------:R-:W-:Y:S01]  /*7490*/  FADD R195, R160, R177 ;  /* 0x000000b1a0c37221 */ /* 0x000fe20000000000 */
[----:B------:R-:W-:Y:S01]  /*74a0*/  FADD R205, R167, R192 ;  /* 0x000000c0a7cd7221 */ /* 0x000fe20000000000 */
[----:B------:R2:W4:Y:S01]  /*74b0*/  MUFU.EX2 R154, R153 ;  /* 0x00000099009a7308 */ /* 0x0005220000000800 */
[----:B-1----:R-:W-:Y:S01]  /*74c0*/  FADD R162, R156, R173 ;  /* 0x000000ad9ca27221 */ /* 0x002fe20000000000 */
[----:B------:R-:W-:Y:S01]  /*74d0*/  FADD R158, R158, R195 ;  /* 0x000000c39e9e7221 */ /* 0x000fe20000000000 */
[----:B---3--:R-:W-:Y:S01]  /*74e0*/  @!P5 FMUL R183, R183, R183 ;  /* 0x000000b7b7b7d220 */ /* 0x008fe20000400000 */
[----:B------:R-:W-:Y:S01]  /*74f0*/  FADD R199, R200, R199 ;  /* 0x000000c7c8c77221 */ /* 0x000fe20000000000 */
[----:B------:R-:W-:Y:S01]  /*7500*/  FADD R197, R162, R197 ;  /* 0x000000c5a2c57221 */ /* 0x000fe20000000000 */
[----:B------:R-:W-:Y:S01]  /*7510*/  FADD R162, R194, R171 ;  /* 0x000000abc2a27221 */ /* 0x000fe20000000000 */
[----:B------:R-:W-:Y:S01]  /*7520*/  FADD R203, R198, R183 ;  /* 0x000000b7c6cb7221 */ /* 0x000fe20000000000 */
[----:B------:R-:W1:Y:S01]  /*7530*/  MUFU.EX2 R201, R201 ;  /* 0x000000c900c97308 */ /* 0x000e620000000800 */
[----:B-----5:R-:W-:Y:S01]  /*7540*/  @!P2 FMUL R193, R193, R193 ;  /* 0x000000c1c1c1a220 */ /* 0x020fe20000400000 */
[----:B------:R-:W-:Y:S01]  /*7550*/  FADD R158, R158, R197 ;  /* 0x000000c59e9e7221 */ /* 0x000fe20000000000 */
[----:B------:R-:W-:Y:S01]  /*7560*/  FADD R195, R196, R175 ;  /* 0x000000afc4c37221 */ /* 0x000fe20000000000 */
[----:B--2---:R-:W-:Y:S01]  /*7570*/  FADD R153, R155, R174 ;  /* 0x000000ae9b997221 */ /* 0x004fe20000000000 */
[----:B------:R-:W-:Y:S01]  /*7580*/  FADD R204, R170, R193 ;  /* 0x000000c1aacc7221 */ /* 0x000fe20000000000 */
[----:B------:R-:W-:Y:S01]  /*7590*/  FADD R199, R158, R199 ;  /* 0x000000c79ec77221 */ /* 0x000fe20000000000 */
[----:B------:R-:W-:Y:S01]  /*75a0*/  FADD R162, R162, R203 ;  /* 0x000000cba2a27221 */ /* 0x000fe20000000000 */
[----:B------:R-:W-:Y:S01]  /*75b0*/  FADD R153, R153, R202 ;  /* 0x000000ca99997221 */ /* 0x000fe20000000000 */
[----:B----4-:R-:W-:Y:S01]  /*75c0*/  @!P3 FMUL R154, R154, R154 ;  /* 0x0000009a9a9ab220 */ /* 0x010fe20000400000 */
[----:B------:R-:W-:Y:S01]  /*75d0*/  FADD R195, R195, R204 ;  /* 0x000000ccc3c37221 */ /* 0x000fe20000000000 */
[----:B------:R-:W-:Y:S01]  /*75e0*/  FADD R166, R166, R205 ;  /* 0x000000cda6a67221 */ /* 0x000fe20000000000 */
[----:B------:R-:W-:Y:S01]  /*75f0*/  F2FP.BF16.F32.PACK_AB R158, R169, R164 ;  /* 0x000000a4a99e723e */ /* 0x000fe200000010ff */
[----:B------:R-:W-:Y:S01]  /*7600*/  FFMA R3, R154, R3, R199 ;  /* 0x000000039a037223 */ /* 0x000fe200000000c7 */
        /* <DEDUP_REMOVED lines=65> */
[----:B------:R-:W-:Y:S01]  /*7a20*/  FADD R162, R162, R195 ;  /* 0x000000c3a2a27221 */ /* 0x000fe20000000000 */
[----:B------:R-:W-:Y:S01]  /*7a30*/  FADD R153, R153, R166 ;  /* 0x000000a699997221 */ /* 0x000fe20000000000 */
[----:B------:R-:W-:Y:S01]  /*7a40*/  F2FP.BF16.F32.PACK_AB R156, R165, R160 ;  /* 0x000000a0a59c723e */ /* 0x000fe200000010ff */
[----:B-1----:R-:W-:Y:S01]  /*7a50*/  @!P4 FMUL R201, R201, R201 ;  /* 0x000000c9c9c9c220 */ /* 0x002fe20000400000 */
[----:B------:R-:W-:Y:S01]  /*7a60*/  F2FP.BF16.F32.PACK_AB R160, R168, R179 ;  /* 0x000000b3a8a0723e */ /* 0x000fe200000010ff */
[----:B------:R-:W-:Y:S01]  /*7a70*/  FADD R162, R153, R162 ;  /* 0x000000a299a27221 */ /* 0x000fe20000000000 */
[----:B------:R-:W-:Y:S01]  /*7a80*/  SHF.L.U32 R168, R23, 0x1f, RZ ;  /* 0x0000001f17a87819 */ /* 0x000fe200000006ff */
[----:B------:R-:W-:Y:S01]  /*7a90*/  FMUL R26, R26, R201 ;  /* 0x000000c91a1a7220 */ /* 0x000fe20000400000 */
[----:B------:R-:W-:Y:S01]  /*7aa0*/  F2FP.BF16.F32.PACK_AB R153, R194, R155 ;  /* 0x0000009bc299723e */ /* 0x000fe200000010ff */
[----:B------:R-:W-:Y:S01]  /*7ab0*/  FFMA R14, R201, R14, R162 ;  /* 0x0000000ec90e7223 */ /* 0x000fe200000000a2 */
[----:B------:R1:W2:Y:S01]  /*7ac0*/  SYNCS.PHASECHK.TRANS64.TRYWAIT P2, [UR10+0x3c400], R168 ;  /* 0x03c400a8ff0075a7 */ /* 0x0002a2000804014a */
[----:B------:R-:W-:Y:S01]  /*7ad0*/  F2FP.BF16.F32.PACK_AB R155, R196, R159 ;  /* 0x0000009fc49b723e */ /* 0x000fe200000010ff */
[----:B------:R-:W-:Y:S01]  /*7ae0*/  FMUL R27, R27, R201 ;  /* 0x000000c91b1b7220 */ /* 0x000fe20000400000 */
[----:B------:R-:W-:Y:S01]  /*7af0*/  F2FP.BF16.F32.PACK_AB R162, R172, R173 ;  /* 0x000000adaca2723e */ /* 0x000fe200000010ff */
[----:B------:R-:W-:Y:S01]  /*7b00*/  FMUL R30, R30, R201 ;  /* 0x000000c91e1e7220 */ /* 0x000fe20000400000 */
[----:B------:R-:W-:Y:S01]  /*7b10*/  F2FP.BF16.F32.PACK_AB R164, R176, R177 ;  /* 0x000000b1b0a4723e */ /* 0x000fe200000010ff */
[----:B------:R-:W-:Y:S01]  /*7b20*/  FMUL R31, R31, R201 ;  /* 0x000000c91f1f7220 */ /* 0x000fe20000400000 */
        /* <DEDUP_REMOVED lines=63> */
[----:B------:R-:W-:Y:S01]  /*7f20*/  F2FP.BF16.F32.PACK_AB R165, R183, R182 ;  /* 0x000000b6b7a5723e */ /* 0x000fe200000010ff */
[----:B-12---:R-:W-:Y:S06]  /*7f30*/  @!P0 BRA `(.L_x_41) ;  /* 0x0000000000048947 */ /* 0x006fec0003800000 */
[----:B------:R-:W-:Y:S01]  /*7f40*/  BPT.TRAP 0x1 ;  /* 0x000000040000795c */ /* 0x000fe20000300000 */
.L_x_41:
[----:B------:R-:W-:Y:S05]  /*7f50*/  @P2 BRA `(.L_x_42) ;  /* 0x0000000000082947 */ /* 0x000fea0003800000 */
[----:B------:R-:W1:Y:S02]  /*7f60*/  SYNCS.PHASECHK.TRANS64.TRYWAIT P2, [UR10+0x3c400], R168 ;  /* 0x03c400a8ff0075a7 */ /* 0x000e64000804014a */
[----:B-1----:R-:W-:Y:S05]  /*7f70*/  @!P2 BRA `(.L_x_43) ;  /* 0x000000540060a947 */ /* 0x002fea0003800000 */
.L_x_42:
[----:B------:R-:W-:Y:S01]  /*7f80*/  ULEA UR14, UR5, UR7, 0xb ;  /* 0x00000007050e7291 */ /* 0x000fe2000f8e583f */
[----:B------:R-:W-:Y:S01]  /*7f90*/  WARPGROUP.ARRIVE ;  /* 0x00000000000079c5 */ /* 0x000fe20000000000 */
[----:B------:R-:W-:Y:S01]  /*7fa0*/  UMOV UR11, 0x40000040 ;  /* 0x40000040000b7882 */ /* 0x000fe20000000000 */
[----:B-1----:R-:W-:-:S04]  /*7fb0*/  F2FP.BF16.F32.PACK_AB R167, R193, R192 ;  /* 0x000000c0c1a7723e */ /* 0x002fc800000010ff */
        /* <DEDUP_REMOVED lines=23> */
.L_x_44:
[----:B------:R-:W-:-:S04]  /*8130*/  ULEA UR10, UR6, UR38, 0x3 ;  /* 0x00000026060a7291 */ /* 0x000fc8000f8e183f */
[----:B------:R-:W-:-:S04]  /*8140*/  UIADD3 UR10, UR10, 0x3c428, URZ ;  /* 0x0003c4280a0a7890 */ /* 0x000fc8000fffe03f */
[----:B------:R-:W-:-:S09]  /*8150*/  UPRMT UR10, URZ, 0x654, UR10 ;  /* 0x000006543f0a7896 */ /* 0x000fd2000800000a */
[----:B------:R-:W-:Y:S01]  /*8160*/  SYNCS.ARRIVE.TRANS64.RED.A1T0 RZ, [UR10], RZ ;  /* 0x000000ffffff79a7 */ /* 0x000fe2000810040a */
[----:B------:R-:W-:Y:S05]  /*8170*/  @P1 BRA `(.L_x_45) ;  /* 0x0000000000041947 */ /* 0x000fea0003800000 */
[----:B------:R-:W-:Y:S01]  /*8180*/  BPT.TRAP 0x1 ;  /* 0x000000040000795c */ /* 0x000fe20000300000 */
.L_x_45:
[----:B------:R-:W-:-:S04]  /*8190*/  UIADD3 UR6, UR6, 0x1, URZ ;  /* 0x0000000106067890 */ /* 0x000fc8000fffe03f */
[----:B------:R-:W-:-:S04]  /*81a0*/  UISETP.NE.AND UP0, UPT, UR6, 0x5, UPT ;  /* 0x000000050600788c */ /* 0x000fc8000bf05270 */
[----:B------:R-:W-:Y:S01]  /*81b0*/  USEL UR10, UR6, URZ, UP0 ;  /* 0x0000003f060a7287 */ /* 0x000fe20008000000 */
[----:B------:R-:W-:Y:S11]  /*81c0*/  @!P0 BRA `(.L_x_46) ;  /* 0x0000000000048947 */ /* 0x000ff60003800000 */
[----:B------:R-:W-:Y:S01]  /*81d0*/  BPT.TRAP 0x1 ;  /* 0x000000040000795c */ /* 0x000fe20000300000 */
.L_x_46:
[----:B------:R-:W-:-:S04]  /*81e0*/  ULEA UR6, UR10, UR38, 0x3 ;  /* 0x000000260a067291 */ /* 0x000fc8000f8e183f */
[----:B------:R-:W-:-:S04]  /*81f0*/  UIADD3 UR6, UR6, 0x3c428, URZ ;  /* 0x0003c42806067890 */ /* 0x000fc8000fffe03f */
[----:B------:R-:W-:-:S09]  /*8200*/  UPRMT UR6, URZ, 0x654, UR6 ;  /* 0x000006543f067896 */ /* 0x000fd20008000006 */
[----:B------:R-:W-:Y:S01]  /*8210*/  SYNCS.ARRIVE.TRANS64.RED.A1T0 RZ, [UR6], RZ ;  /* 0x000000ffffff79a7 */ /* 0x000fe20008100406 */
[----:B------:R-:W-:Y:S05]  /*8220*/  @P1 BRA `(.L_x_47) ;  /* 0x0000000000041947 */ /* 0x000fea0003800000 */
[----:B------:R-:W-:Y:S01]  /*8230*/  BPT.TRAP 0x1 ;  /* 0x000000040000795c */ /* 0x000fe20000300000 */
.L_x_47:
[----:B------:R-:W-:Y:S01]  /*8240*/  UIADD3 UR5, UR5, 0x1, URZ ;  /* 0x0000000105057890 */ /* 0x000fe2000fffe03f */
[C---:B------:R-:W-:Y:S01]  /*8250*/  ISETP.GT.AND P2, PT, R191.reuse, 0x1, PT ;  /* 0x00000001bf00780c */ /* 0x040fe20003f44270 */
[----:B------:R-:W-:Y:S01]  /*8260*/  UIADD3 UR6, UR10, 0x1, URZ ;  /* 0x000000010a067890 */ /* 0x000fe2000fffe03f */
[----:B------:R-:W-:Y:S01]  /*8270*/  IADD3 R191, R191, -0x1, RZ ;  /* 0xffffffffbfbf7810 */ /* 0x000fe20007ffe0ff */
[----:B------:R-:W-:Y:S01]  /*8280*/  UISETP.NE.AND UP1, UPT, UR5, 0x5, UPT ;  /* 0x000000050500788c */ /* 0x000fe2000bf25270 */
[----:B------:R-:W-:Y:S01]  /*8290*/  IADD3 R15, R15, 0x40, RZ ;  /* 0x000000400f0f7810 */ /* 0x000fe20007ffe0ff */
        /* <DEDUP_REMOVED lines=8> */
.L_x_37:
[----:B------:R-:W-:-:S13]  /*8320*/  R2UR UR4, R16 ;  /* 0x00000000100472ca */ /* 0x000fda00000e0000 */
[----:B------:R-:W-:-:S04]  /*8330*/  ULOP3.LUT UR4, UR4, 0x1, URZ, 0xfc, !UPT ;  /* 0x0000000104047892 */ /* 0x000fc8000f8efc3f */
[----:B------:R-:W-:-:S06]  /*8340*/  UISETP.NE.AND UP0, UPT, UR4, 0x3, UPT ;  /* 0x000000030400788c */ /* 0x000fcc000bf05270 */
[----:B------:R-:W-:-:S13]  /*8350*/  PLOP3.LUT P2, PT, PT, PT, UP0, 0x80, 0x0 ;  /* 0x000000000000781c */ /* 0x000fda0003f4f008 */
[----:B------:R-:W-:Y:S05]  /*8360*/  @!P2 BRA `(.L_x_49) ;  /* 0x000000000004a947 */ /* 0x000fea0003800000 */
[----:B------:R-:W-:Y:S01]  /*8370*/  BPT.TRAP 0x1 ;  /* 0x000000040000795c */ /* 0x000fe20000300000 */
.L_x_49:
[----:B------:R-:W-:Y:S01]  /*8380*/  R2UR UR5, R16 ;  /* 0x00000000100572ca */ /* 0x000fe200000e0000 */
[----:B------:R-:W-:-:S04]  /*8390*/  ULEA UR4, UR61, UR38, 0x3 ;  /* 0x000000263d047291 */ /* 0x000fc8000f8e183f */
[----:B------:R-:W-:-:S04]  /*83a0*/  UIADD3 UR4, UR4, 0x3c460, URZ ;  /* 0x0003c46004047890 */ /* 0x000fc8000fffe03f */
[----:B------:R-:W-:-:S04]  /*83b0*/  UPRMT UR4, URZ, 0x654, UR4 ;  /* 0x000006543f047896 */ /* 0x000fc80008000004 */
[----:B------:R-:W-:-:S05]  /*83c0*/  UISETP.GT.U32.AND UP0, UPT, UR5, 0x1, UPT ;  /* 0x000000010500788c */ /* 0x000fca000bf04070 */
[----:B------:R-:W-:Y:S01]  /*83d0*/  SYNCS.ARRIVE.TRANS64.RED.A1T0 RZ, [UR4], RZ ;  /* 0x000000ffffff79a7 */ /* 0x000fe20008100404 */
[----:B------:R-:W-:-:S13]  /*83e0*/  PLOP3.LUT P2, PT, PT, PT, UP0, 0x80, 0x0 ;  /* 0x000000000000781c */ /* 0x000fda0003f4f008 */
[----:B------:R-:W-:Y:S05]  /*83f0*/  @P2 BRA `(.L_x_50) ;  /* 0x0000000000042947 */ /* 0x000fea0003800000 */
[----:B------:R-:W-:Y:S01]  /*8400*/  BPT.TRAP 0x1 ;  /* 0x000000040000795c */ /* 0x000fe20000300000 */
.L_x_50:
[----:B------:R-:W-:Y:S05]  /*8410*/  @!P0 BRA `(.L_x_51) ;  /* 0x0000000000048947 */ /* 0x000fea0003800000 */
[----:B------:R-:W-:Y:S01]  /*8420*/  BPT.TRAP 0x1 ;  /* 0x000000040000795c */ /* 0x000fe20000300000 */
.L_x_51:
[----:B------:R-:W-:-:S04]  /*8430*/  ULEA UR6, UR6, UR38, 0x3 ;  /* 0x0000002606067291 */ /* 0x000fc8000f8e183f */
[----:B------:R-:W-:-:S04]  /*8440*/  UIADD3 UR6, UR6, 0x3c428, URZ ;  /* 0x0003c42806067890 */ /* 0x000fc8000fffe03f */
[----:B------:R-:W-:-:S09]  /*8450*/  UPRMT UR6, URZ, 0x654, UR6 ;  /* 0x000006543f067896 */ /* 0x000fd20008000006 */
[----:B------:R-:W-:Y:S01]  /*8460*/  SYNCS.ARRIVE.TRANS64.RED.A1T0 RZ, [UR6], RZ ;  /* 0x000000ffffff79a7 */ /* 0x000fe20008100406 */
[----:B------:R-:W-:Y:S05]  /*8470*/  @P1 BRA `(.L_x_52) ;  /* 0x0000000000041947 */ /* 0x000fea0003800000 */
[----:B------:R-:W-:Y:S01]  /*8480*/  BPT.TRAP 0x1 ;  /* 0x000000040000795c */ /* 0x000fe20000300000 */
.L_x_52:
[----:B------:R-:W1:Y:S01]  /*8490*/  SHFL.BFLY PT, R4, R3, 0x1, 0x1f ;  /* 0x0c201f0003047f89 */ /* 0x000e6200000e0000 */
[----:B------:R-:W-:Y:S01]  /*84a0*/  BSSY B0, `(.L_x_53) ;  /* 0x0000023000007945 */ /* 0x000fe20003800000 */
[----:B------:R-:W-:Y:S02]  /*84b0*/  MOV R6, 0x7f800000 ;  /* 0x7f80000000067802 */ /* 0x000fe40000000f00 */
[----:B------:R-:W2:Y:S01]  /*84c0*/  SHFL.BFLY PT, R5, R14, 0x1, 0x1f ;  /* 0x0c201f000e057f89 */ /* 0x000ea200000e0000 */
[----:B------:R-:W-:Y:S01]  /*84d0*/  MOV R9, 0x3f800000 ;  /* 0x3f80000000097802 */ /* 0x000fe20000000f00 */
[----:B-1----:R-:W-:Y:S01]  /*84e0*/  FADD R4, R4, R3 ;  /* 0x0000000304047221 */ /* 0x002fe20000000000 */
[----:B--2---:R-:W-:-:S04]  /*84f0*/  FADD R15, R5, R14 ;  /* 0x0000000e050f7221 */ /* 0x004fc80000000000 */
[----:B------:R-:W1:Y:S01]  /*8500*/  SHFL.BFLY PT, R7, R4, 0x2, 0x1f ;  /* 0x0c401f0004077f89 */ /* 0x000e6200000e0000 */
[----:B------:R-:W-:-:S03]  /*8510*/  IMAD.MOV.U32 R5, RZ, RZ, 0x3f800000 ;  /* 0x3f800000ff057424 */ /* 0x000fc600078e00ff */
[----:B------:R-:W2:Y:S01]  /*8520*/  SHFL.BFLY PT, R152, R15, 0x2, 0x1f ;  /* 0x0c401f000f987f89 */ /* 0x000ea200000e0000 */
[C---:B-1----:R-:W-:Y:S01]  /*8530*/  FSETP.NE.AND P0, PT, R4.reuse, -R7, PT ;  /* 0x800000070400720b */ /* 0x042fe20003f05000 */
[----:B------:R-:W-:Y:S01]  /*8540*/  FADD R3, R4, R7 ;  /* 0x0000000704037221 */ /* 0x000fe20000000000 */
[----:B------:R-:W-:Y:S01]  /*8550*/  MOV R7, 0x7f800000 ;  /* 0x7f80000000077802 */ /* 0x000fe20000000f00 */
[----:B--2---:R-:W-:-:S10]  /*8560*/  FADD R8, R15, R152 ;  /* 0x000000980f087221 */ /* 0x004fd40000000000 */
[----:B------:R-:W-:Y:S05]  /*8570*/  @!P0 BRA `(.L_x_54) ;  /* 0x0000000000548947 */ /* 0x000fea0003800000 */
[----:B------:R-:W-:Y:S01]  /*8580*/  IADD3 R4, R3, 0x1800000, RZ ;  /* 0x0180000003047810 */ /* 0x000fe20007ffe0ff */
[----:B------:R-:W-:Y:S03]  /*8590*/  BSSY B1, `(.L_x_55) ;  /* 0x000000c000017945 */ /* 0x000fe60003800000 */
[----:B------:R-:W-:-:S04]  /*85a0*/  LOP3.LUT R4, R4, 0x7f800000, RZ, 0xc0, !PT ;  /* 0x7f80000004047812 */ /* 0x000fc800078ec0ff */
[----:B------:R-:W-:-:S13]  /*85b0*/  ISETP.GT.U32.AND P0, PT, R4, 0x1ffffff, PT ;  /* 0x01ffffff0400780c */ /* 0x000fda0003f04070 */
[----:B------:R-:W-:Y:S05]  /*85c0*/  @P0 BRA `(.L_x_56) ;  /* 0x0000000000100947 */ /* 0x000fea0003800000 */
[----:B------:R-:W-:-:S07]  /*85d0*/  MOV R10, 0x85f0 ;  /* 0x000085f0000a7802 */ /* 0x000fce0000000f00 */
[----:B------:R-:W-:Y:S05]  /*85e0*/  CALL.REL.NOINC `($__internal_0_$__cuda_sm20_rcp_rn_f32_slowpath) ;  /* 0x0000005000d87944 */ /* 0x000fea0003c00000 */
[----:B------:R-:W-:Y:S01]  /*85f0*/  MOV R5, R11 ;  /* 0x0000000b00057202 */ /* 0x000fe20000000f00 */
[----:B------:R-:W-:Y:S06]  /*8600*/  BRA `(.L_x_57) ;  /* 0x0000000000107947 */ /* 0x000fec0003800000 */
.L_x_56:
[----:B------:R-:W1:Y:S02]  /*8610*/  MUFU.RCP R4, R3 ;  /* 0x0000000300047308 */ /* 0x000e640000001000 */
[----:B-1----:R-:W-:-:S04]  /*8620*/  FFMA R5, R3, R4, -1 ;  /* 0xbf80000003057423 */ /* 0x002fc80000000004 */
[----:B------:R-:W-:-:S04]  /*8630*/  FADD.FTZ R5, -R5, -RZ ;  /* 0x800000ff05057221 */ /* 0x000fc80000010100 */
[----:B------:R-:W-:-:S07]  /*8640*/  FFMA R5, R4, R5, R4 ;  /* 0x0000000504057223 */ /* 0x000fce0000000004 */
.L_x_57:
[----:B------:R-:W-:Y:S05]  /*8650*/  BSYNC B1 ;  /* 0x0000000000017941 */ /* 0x000fea0003800000 */
.L_x_55:
[----:B------:R-:W-:Y:S01]  /*8660*/  FSETP.GEU.AND P0, PT, |R3|, 1.175494350822287508e-38, PT ;  /* 0x008000000300780b */ /* 0x000fe20003f0e200 */
[----:B------:R-:W-:-:S12]  /*8670*/  ULDC UR4, c[0x0][0x600] ;  /* 0x0001800000047ab9 */ /* 0x000fd80000000800 */
[----:B------:R-:W-:-:S04]  /*8680*/  @!P0 FMUL R3, R3, 16777216 ;  /* 0x4b80000003038820 */ /* 0x000fc80000400000 */
[----:B------:R-:W1:Y:S02]  /*8690*/  MUFU.LG2 R4, R3 ;  /* 0x0000000300047308 */ /* 0x000e640000000c00 */
[----:B-1----:R-:W-:-:S04]  /*86a0*/  @!P0 FADD R4, R4, -24 ;  /* 0xc1c0000004048421 */ /* 0x002fc80000000000 */
[----:B------:R-:W-:-:S04]  /*86b0*/  FMUL R4, R4, 0.69314718246459960938 ;  /* 0x3f31721804047820 */ /* 0x000fc80000400000 */
[----:B------:R-:W-:-:S07]  /*86c0*/  FFMA R7, R21, UR4, R4 ;  /* 0x0000000415077c23 */ /* 0x000fce0008000004 */
.L_x_54:
[----:B------:R-:W-:Y:S05]  /*86d0*/  BSYNC B0 ;  /* 0x0000000000007941 */ /* 0x000fea0003800000 */
.L_x_53:
[----:B------:R-:W-:Y:S01]  /*86e0*/  FSETP.NE.AND P0, PT, R15, -R152, PT ;  /* 0x800000980f00720b */ /* 0x000fe20003f05000 */
[----:B------:R-:W-:Y:S01]  /*86f0*/  ULDC UR4, c[0x0][0x608] ;  /* 0x0001820000047ab9 */ /* 0x000fe20000000800 */
[----:B------:R-:W-:Y:S01]  /*8700*/  BSSY B0, `(.L_x_58) ;  /* 0x0000059000007945 */ /* 0x000fe20003800000 */
[----:B------:R-:W-:-:S04]  /*8710*/  FMUL R5, R5, UR4 ;  /* 0x0000000405057c20 */ /* 0x000fc80008400000 */
        /* <DEDUP_REMOVED lines=64> */
[----:B------:R-:W-:Y:S06]  /*8b20*/  @!P0 BRA `(.L_x_59) ;  /* 0x0000000000588947 */ /* 0x000fec0003800000 */
[----:B------:R-:W-:Y:S01]  /*8b30*/  IADD3 R3, R8, 0x1800000, RZ ;  /* 0x0180000008037810 */ /* 0x000fe20007ffe0ff */
[----:B------:R-:W-:Y:S03]  /*8b40*/  BSSY B1, `(.L_x_60) ;  /* 0x000000d000017945 */ /* 0x000fe60003800000 */
[----:B------:R-:W-:-:S04]  /*8b50*/  LOP3.LUT R3, R3, 0x7f800000, RZ, 0xc0, !PT ;  /* 0x7f80000003037812 */ /* 0x000fc800078ec0ff */
[----:B------:R-:W-:-:S13]  /*8b60*/  ISETP.GT.U32.AND P0, PT, R3, 0x1ffffff, PT ;  /* 0x01ffffff0300780c */ /* 0x000fda0003f04070 */
[----:B------:R-:W-:Y:S05]  /*8b70*/  @P0 BRA `(.L_x_61) ;  /* 0x0000000000140947 */ /* 0x000fea0003800000 */
[----:B------:R-:W-:Y:S02]  /*8b80*/  MOV R3, R8 ;  /* 0x0000000800037202 */ /* 0x000fe40000000f00 */
[----:B------:R-:W-:-:S07]  /*8b90*/  MOV R10, 0x8bb0 ;  /* 0x00008bb0000a7802 */ /* 0x000fce0000000f00 */
[----:B------:R-:W-:Y:S05]  /*8ba0*/  CALL.REL.NOINC `($__internal_0_$__cuda_sm20_rcp_rn_f32_slowpath) ;  /* 0x0000004c00687944 */ /* 0x000fea0003c00000 */
[----:B------:R-:W-:Y:S01]  /*8bb0*/  MOV R9, R11 ;  /* 0x0000000b00097202 */ /* 0x000fe20000000f00 */
[----:B------:R-:W-:Y:S06]  /*8bc0*/  BRA `(.L_x_62) ;  /* 0x0000000000107947 */ /* 0x000fec0003800000 */
.L_x_61:
[----:B------:R-:W1:Y:S02]  /*8bd0*/  MUFU.RCP R9, R8 ;  /* 0x0000000800097308 */ /* 0x000e640000001000 */
[----:B-1----:R-:W-:-:S04]  /*8be0*/  FFMA R3, R8, R9, -1 ;  /* 0xbf80000008037423 */ /* 0x002fc80000000009 */
[----:B------:R-:W-:-:S04]  /*8bf0*/  FADD.FTZ R4, -R3, -RZ ;  /* 0x800000ff03047221 */ /* 0x000fc80000010100 */
[----:B------:R-:W-:-:S07]  /*8c00*/  FFMA R9, R9, R4, R9 ;  /* 0x0000000409097223 */ /* 0x000fce0000000009 */
.L_x_62:
[----:B------:R-:W-:Y:S05]  /*8c10*/  BSYNC B1 ;  /* 0x0000000000017941 */ /* 0x000fea0003800000 */
.L_x_60:
[----:B------:R-:W-:Y:S01]  /*8c20*/  FSETP.GEU.AND P0, PT, |R8|, 1.175494350822287508e-38, PT ;  /* 0x008000000800780b */ /* 0x000fe20003f0e200 */
[----:B------:R-:W-:-:S12]  /*8c30*/  ULDC UR4, c[0x0][0x600] ;  /* 0x0001800000047ab9 */ /* 0x000fd80000000800 */
[----:B------:R-:W-:-:S04]  /*8c40*/  @!P0 FMUL R8, R8, 16777216 ;  /* 0x4b80000008088820 */ /* 0x000fc80000400000 */
[----:B------:R-:W1:Y:S02]  /*8c50*/  MUFU.LG2 R3, R8 ;  /* 0x0000000800037308 */ /* 0x000e640000000c00 */
[----:B-1----:R-:W-:-:S04]  /*8c60*/  @!P0 FADD R3, R3, -24 ;  /* 0xc1c0000003038421 */ /* 0x002fc80000000000 */
[----:B------:R-:W-:-:S04]  /*8c70*/  FMUL R3, R3, 0.69314718246459960938 ;  /* 0x3f31721803037820 */ /* 0x000fc80000400000 */
[----:B------:R-:W-:-:S07]  /*8c80*/  FFMA R6, R20, UR4, R3 ;  /* 0x0000000414067c23 */ /* 0x000fce0008000003 */
.L_x_59:
[----:B------:R-:W-:Y:S05]  /*8c90*/  BSYNC B0 ;  /* 0x0000000000007941 */ /* 0x000fea0003800000 */
.L_x_58:
[----:B------:R-:W-:Y:S02]  /*8ca0*/  R2UR UR5, R0 ;  /* 0x00000000000572ca */ /* 0x000fe400000e0000 */
[----:B------:R-:W-:Y:S02]  /*8cb0*/  R2UR UR4, R19 ;  /* 0x00000000130472ca */ /* 0x000fe400000e0000 */
[----:B------:R-:W-:Y:S02]  /*8cc0*/  SHF.L.U32 R3, R184, 0x1f, RZ ;  /* 0x0000001fb8037819 */ /* 0x000fe400000006ff */
[----:B------:R-:W-:Y:S02]  /*8cd0*/  R2UR UR7, R189 ;  /* 0x00000000bd0772ca */ /* 0x000fe400000e0000 */
[----:B------:R-:W-:-:S05]  /*8ce0*/  LOP3.LUT P0, RZ, R2, 0x3, RZ, 0xc0, !PT ;  /* 0x0000000302ff7812 */ /* 0x000fca000780c0ff */
[----:B------:R-:W1:Y:S02]  /*8cf0*/  SYNCS.PHASECHK.TRANS64.TRYWAIT P1, [UR5+0x8], R3 ;  /* 0x00000803ff0075a7 */ /* 0x000e640008020145 */
[----:B------:R-:W-:Y:S02]  /*8d00*/  UISETP.NE.AND UP0, UPT, UR4, 0x1, UPT ;  /* 0x000000010400788c */ /* 0x000fe4000bf05270 */
[----:B------:R-:W-:-:S03]  /*8d10*/  UISETP.NE.AND UP1, UPT, UR4, 0x2, UPT ;  /* 0x000000020400788c */ /* 0x000fc6000bf25270 */
[----:B------:R-:W-:Y:S02]  /*8d20*/  ULDC UR4, c[0x0][0x608] ;  /* 0x0001820000047ab9 */ /* 0x000fe40000000800 */
[----:B------:R-:W-:-:S04]  /*8d30*/  FMUL R9, R9, UR4 ;  /* 0x0000000409097c20 */ /* 0x000fc80008400000 */
[----:B------:R-:W-:Y:S02]  /*8d40*/  @!UP0 ULOP3.LUT UP2, URZ, UR61, 0x2, URZ, 0xc0, !UPT ;  /* 0x000000023d3f8892 */ /* 0x000fe4000f84c03f */
[----:B------:R-:W-:Y:S02]  /*8d50*/  @!UP0 ULOP3.LUT UR61, UR61, 0x1, URZ, 0xc0, !UPT ;  /* 0x000000013d3d8892 */ /* 0x000fe4000f8ec03f */
[----:B------:R-:W-:Y:S02]  /*8d60*/  @!UP0 USEL UR5, URZ, 0x1, UP2 ;  /* 0x000000013f058887 */ /* 0x000fe40009000000 */
[----:B------:R-:W-:Y:S02]  /*8d70*/  @!UP1 UIADD3 UR6, UR61, 0x1, URZ ;  /* 0x000000013d069890 */ /* 0x000fe4000fffe03f */
[----:B------:R-:W-:Y:S02]  /*8d80*/  @!UP0 ULOP3.LUT UR7, UR7, UR5, URZ, 0x3c, !UPT ;  /* 0x0000000507078292 */ /* 0x000fe4000f8e3c3f */
[----:B------:R-:W-:-:S02]  /*8d90*/  @!UP1 UISETP.GT.U32.AND UP2, UPT, UR6, 0x1, UPT ;  /* 0x000000010600988c */ /* 0x000fc4000bf44070 */
[----:B------:R-:W-:Y:S02]  /*8da0*/  @!UP1 ULOP3.LUT UR61, UR61, 0x1, URZ, 0xc, !UPT ;  /* 0x000000013d3d9892 */ /* 0x000fe4000f8e0c3f */
[----:B------:R-:W-:-:S04]  /*8db0*/  @!UP1 USEL UR5, URZ, 0x1, !UP2 ;  /* 0x000000013f059887 */ /* 0x000fc8000d000000 */
[----:B------:R-:W-:-:S06]  /*8dc0*/  @!UP1 ULOP3.LUT UR7, UR7, UR5, URZ, 0x3c, !UPT ;  /* 0x0000000507079292 */ /* 0x000fcc000f8e3c3f */
[----:B------:R-:W-:Y:S01]  /*8dd0*/  MOV R189, UR7 ;  /* 0x0000000700bd7c02 */ /* 0x000fe20008000f00 */
[----:B-1----:R-:W-:Y:S06]  /*8de0*/  @!P1 BRA `(.L_x_63) ;  /* 0x0000004400dc9947 */ /* 0x002fec0003800000 */
.L_x_140:
[----:B------:R-:W-:Y:S04]  /*8df0*/  BSSY B0, `(.L_x_64) ;  /* 0x000001e000007945 */ /* 0x000fe80003800000 */
[----:B------:R-:W-:Y:S05]  /*8e00*/  @P0 BRA `(.L_x_65) ;  /* 0x0000000000700947 */ /* 0x000fea0003800000 */
[----:B------:R-:W2:Y:S01]  /*8e10*/  LDC R8, c[0x0][0xa10] ;  /* 0x00028400ff087b82 */ /* 0x000ea20000000800 */
[----:B------:R-:W-:Y:S01]  /*8e20*/  R2UR UR4, R187 ;  /* 0x00000000bb0472ca */ /* 0x000fe200000e0000 */
[----:B------:R-:W-:Y:S01]  /*8e30*/  ULDC.64 UR6, c[0x0][0x208] ;  /* 0x0000820000067ab9 */ /* 0x000fe20000000a00 */
[----:B------:R-:W-:Y:S02]  /*8e40*/  R2UR UR5, R188 ;  /* 0x00000000bc0572ca */ /* 0x000fe400000e0000 */
[----:B------:R-:W-:Y:S02]  /*8e50*/  LOP3.LUT R0, R2, 0x60, RZ, 0xc0, !PT ;  /* 0x0000006002007812 */ /* 0x000fe400078ec0ff */
[----:B-1----:R-:W-:Y:S01]  /*8e60*/  SHF.R.U32.HI R3, RZ, 0x2, R2 ;  /* 0x00000002ff037819 */ /* 0x002fe20000011602 */
[----:B------:R-:W1:Y:S01]  /*8e70*/  LDC.64 R4, c[0x0][0x688] ;  /* 0x0001a200ff047b82 */ /* 0x000e620000000a00 */
[----:B------:R-:W-:Y:S02]  /*8e80*/  SHF.R.U32.HI R0, RZ, 0x5, R0 ;  /* 0x00000005ff007819 */ /* 0x000fe40000011600 */
[----:B------:R-:W-:-:S03]  /*8e90*/  LOP3.LUT R3, R3, 0x7, RZ, 0xc0, !PT ;  /* 0x0000000703037812 */ /* 0x000fc600078ec0ff */
[----:B------:R-:W-:Y:S01]  /*8ea0*/  IADD3 R11, RZ, -UR4, RZ ;  /* 0x80000004ff0b7c10 */ /* 0x000fe2000fffe0ff */
[----:B------:R-:W-:Y:S01]  /*8eb0*/  IMAD.SHL.U32 R0, R0, 0x10, RZ ;  /* 0x0000001000007824 */ /* 0x000fe200078e00ff */
[----:B------:R-:W-:-:S04]  /*8ec0*/  USHF.L.U32 UR4, UR60, 0x6, URZ ;  /* 0x000000063c047899 */ /* 0x000fc8000800063f */
[----:B------:R-:W-:Y:S01]  /*8ed0*/  LOP3.LUT R3, R0, 0xfffffff0, R3, 0xe2, !PT ;  /* 0xfffffff000037812 */ /* 0x000fe200078ee203 */
[----:B--2---:R-:W-:-:S03]  /*8ee0*/  IMAD R11, R8, R11, UR5 ;  /* 0x00000005080b7e24 */ /* 0x004fc6000f8e020b */
[----:B------:R-:W-:-:S04]  /*8ef0*/  IADD3 R8, R3, UR4, RZ ;  /* 0x0000000403087c10 */ /* 0x000fc8000fffe0ff */
[C---:B------:R-:W-:Y:S01]  /*8f00*/  IADD3 R0, R8.reuse, 0x8, RZ ;  /* 0x0000000808007810 */ /* 0x040fe20007ffe0ff */
[----:B-1----:R-:W-:Y:S01]  /*8f10*/  IMAD R4, R11, R4, UR4 ;  /* 0x000000040b047e24 */ /* 0x002fe2000f8e0204 */
[----:B------:R-:W-:Y:S02]  /*8f20*/  ULDC UR4, c[0x0][0x288] ;  /* 0x0000a20000047ab9 */ /* 0x000fe40000000800 */
[----:B------:R-:W-:Y:S01]  /*8f30*/  ISETP.GE.U32.AND P0, PT, R8, UR4, PT ;  /* 0x0000000408007c0c */ /* 0x000fe2000bf06070 */
[----:B------:R-:W-:Y:S01]  /*8f40*/  IMAD R4, R5, UR36, R4 ;  /* 0x0000002405047c24 */ /* 0x000fe2000f8e0204 */
[----:B------:R-:W-:Y:S01]  /*8f50*/  ISETP.GE.U32.AND P1, PT, R0, UR4, PT ;  /* 0x0000000400007c0c */ /* 0x000fe2000bf26070 */
[----:B------:R-:W-:-:S03]  /*8f60*/  ULDC.64 UR4, c[0x0][0x680] ;  /* 0x0001a00000047ab9 */ /* 0x000fc60000000a00 */
[----:B------:R-:W-:-:S04]  /*8f70*/  IADD3 R3, P2, R3, R4, RZ ;  /* 0x0000000403037210 */ /* 0x000fc80007f5e0ff */
[----:B------:R-:W-:Y:S02]  /*8f80*/  LEA.HI.X.SX32 R0, R4, RZ, 0x1, P2 ;  /* 0x000000ff04007211 */ /* 0x000fe400010f0eff */
[----:B------:R-:W-:-:S04]  /*8f90*/  LEA R4, P2, R3, UR4, 0x2 ;  /* 0x0000000403047c11 */ /* 0x000fc8000f8410ff */
[----:B------:R-:W-:-:S05]  /*8fa0*/  LEA.HI.X R5, R3, UR5, R0, 0x2, P2 ;  /* 0x0000000503057c11 */ /* 0x000fca00090f1400 */
[----:B------:R2:W-:Y:S04]  /*8fb0*/  @!P0 STG.E desc[UR6][R4.64], R7 ;  /* 0x0000000704008986 */ /* 0x0005e8000c101906 */
[----:B------:R2:W-:Y:S02]  /*8fc0*/  @!P1 STG.E desc[UR6][R4.64+0x20], R6 ;  /* 0x0000200604009986 */ /* 0x0005e4000c101906 */
.L_x_65:
[----:B------:R-:W-:Y:S05]  /*8fd0*/  BSYNC B0 ;  /* 0x0000000000007941 */ /* 0x000fea0003800000 */
.L_x_64:
[----:B------:R-:W-:Y:S01]  /*8fe0*/  ULDC.64 UR4, c[0x0][0x730] ;  /* 0x0001cc0000047ab9 */ /* 0x000fe20000000a00 */
[-C--:B------:R-:W-:Y:S01]  /*8ff0*/  FMUL R26, R26, R9.reuse ;  /* 0x000000091a1a7220 */ /* 0x080fe20000400000 */
[----:B------:R-:W-:Y:S01]  /*9000*/  ISETP.NE.U32.AND P0, PT, RZ, UR4, PT ;  /* 0x00000004ff007c0c */ /* 0x000fe2000bf05070 */
[-C--:B------:R-:W-:Y:S01]  /*9010*/  FMUL R27, R27, R9.reuse ;  /* 0x000000091b1b7220 */ /* 0x080fe20000400000 */
[-C--:B------:R-:W-:Y:S01]  /*9020*/  FMUL R30, R30, R9.reuse ;  /* 0x000000091e1e7220 */ /* 0x080fe20000400000 */
[-C--:B------:R-:W-:Y:S01]  /*9030*/  FMUL R31, R31, R9.reuse ;  /* 0x000000091f1f7220 */ /* 0x080fe20000400000 */
[----:B------:R-:W-:Y:S01]  /*9040*/  ISETP.NE.AND.EX P0, PT, RZ, UR5, PT, P0 ;  /* 0x00000005ff007c0c */ /* 0x000fe2000bf05300 */
        /* <DEDUP_REMOVED lines=60> */
[----:B------:R-:W-:Y:S06]  /*9410*/  @P0 BRA `(.L_x_66) ;  /* 0x0000000000280947 */ /* 0x000fec0003800000 */
[----:B------:R-:W-:Y:S02]  /*9420*/  ULDC.64 UR4, c[0x0][0x728] ;  /* 0x0001ca0000047ab9 */ /* 0x000fe40000000a00 */
[----:B------:R-:W-:-:S04]  /*9430*/  ISETP.NE.U32.AND P0, PT, RZ, UR4, PT ;  /* 0x00000004ff007c0c */ /* 0x000fc8000bf05070 */
[----:B------:R-:W-:-:S13]  /*9440*/  ISETP.NE.AND.EX P0, PT, RZ, UR5, PT, P0 ;  /* 0x00000005ff007c0c */ /* 0x000fda000bf05300 */
[----:B------:R-:W-:Y:S05]  /*9450*/  @!P0 BRA `(.L_x_67) ;  /* 0x0000000000108947 */ /* 0x000fea0003800000 */
[----:B-12---:R-:W1:Y:S01]  /*9460*/  LDC.64 R4, c[0x0][0x728] ;  /* 0x0001ca00ff047b82 */ /* 0x006e620000000a00 */
[----:B------:R-:W-:Y:S02]  /*9470*/  ULDC.64 UR4, c[0x0][0x208] ;  /* 0x0000820000047ab9 */ /* 0x000fe40000000a00 */
[----:B-1----:R3:W5:Y:S01]  /*9480*/  LDG.E R22, desc[UR4][R4.64] ;  /* 0x0000000404167981 */ /* 0x002762000c1e1900 */
[----:B------:R-:W-:Y:S05]  /*9490*/  BRA `(.L_x_66) ;  /* 0x0000000000087947 */ /* 0x000fea0003800000 */
.L_x_67:
[----:B------:R-:W-:Y:S02]  /*94a0*/  ULDC UR4, c[0x0][0x720] ;  /* 0x0001c80000047ab9 */ /* 0x000fe40000000800 */
[----:B------:R-:W-:-:S07]  /*94b0*/  MOV R22, UR4 ;  /* 0x0000000400167c02 */ /* 0x000fce0008000f00 */
.L_x_66:
[----:B------:R-:W-:-:S04]  /*94c0*/  MOV R0, RZ ;  /* 0x000000ff00007202 */ /* 0x000fc80000000f00 */
[----:B------:R-:W-:-:S13]  /*94d0*/  LOP3.LUT P0, RZ, R0, 0x1bf, RZ, 0xc0, !PT ;  /* 0x000001bf00ff7812 */ /* 0x000fda000780c0ff */
[----:B------:R-:W-:Y:S05]  /*94e0*/  @!P0 BRA `(.L_x_68) ;  /* 0x0000000000408947 */ /* 0x000fea0003800000 */
[----:B------:R-:W-:Y:S01]  /*94f0*/  MOV R14, 0x0 ;  /* 0x00000000000e7802 */ /* 0x000fe20000000f00 */
[----:B------:R-:W-:Y:S01]  /*9500*/  ULDC.64 UR4, c[0x4][0x70] ;  /* 0x01001c0000047ab9 */ /* 0x000fe20000000a00 */
[----:B------:R-:W-:Y:S01]  /*9510*/  ULDC.64 UR6, c[0x4][0x8] ;  /* 0x0100020000067ab9 */ /* 0x000fe20000000a00 */
[----:B-123--:R-:W-:Y:S01]  /*9520*/  MOV R4, UR4 ;  /* 0x0000000400047c02 */ /* 0x00efe20008000f00 */
[----:B------:R-:W-:Y:S01]  /*9530*/  IMAD.U32 R11, RZ, RZ, UR7 ;  /* 0x00000007ff0b7e24 */ /* 0x000fe2000f8e00ff */
[----:B------:R-:W-:Y:S01]  /*9540*/  MOV R5, UR5 ;  /* 0x0000000500057c02 */ /* 0x000fe20008000f00 */
[----:B------:R-:W1:Y:S01]  /*9550*/  LDC.64 R14, c[0x4][R14] ;  /* 0x010000000e0e7b82 */ /* 0x000e620000000a00 */
[----:B------:R-:W-:Y:S01]  /*9560*/  ULDC.64 UR4, c[0x4][0x78] ;  /* 0x01001e0000047ab9 */ /* 0x000fe20000000a00 */
[----:B------:R-:W-:Y:S02]  /*9570*/  MOV R10, UR6 ;  /* 0x00000006000a7c02 */ /* 0x000fe40008000f00 */
[----:B------:R-:W-:-:S02]  /*9580*/  MOV R6, UR4 ;  /* 0x0000000400067c02 */ /* 0x000fc40008000f00 */
[----:B------:R-:W-:Y:S02]  /*9590*/  MOV R7, UR5 ;  /* 0x0000000500077c02 */ /* 0x000fe40008000f00 */
[----:B------:R-:W-:Y:S02]  /*95a0*/  MOV R8, 0x70 ;  /* 0x0000007000087802 */ /* 0x000fe40000000f00 */
[----:B------:R-:W-:Y:S02]  /*95b0*/  MOV R12, 0x1 ;  /* 0x00000001000c7802 */ /* 0x000fe40000000f00 */
[----:B------:R-:W-:-:S07]  /*95c0*/  MOV R13, RZ ;  /* 0x000000ff000d7202 */ /* 0x000fce0000000f00 */
[----:B------:R-:W-:-:S07]  /*95d0*/  LEPC R20, `(.L_x_68) ;  /* 0x000000001014794e */ /* 0x000fce0000000000 */
[----:B-1---5:R-:W-:Y:S05]  /*95e0*/  CALL.ABS.NOINC R14 ;  /* 0x000000000e007343 */ /* 0x022fea0003c00000 */
.L_x_68:
[----:B------:R-:W-:Y:S02]  /*95f0*/  R2UR UR4, R19 ;  /* 0x00000000130472ca */ /* 0x000fe400000e0000 */
[----:B------:R-:W-:-:S11]  /*9600*/  MOV R94, UR38 ;  /* 0x00000026005e7c02 */ /* 0x000fd60008000f00 */
[----:B-1----:R-:W-:-:S05]  /*9610*/  MOV R3, UR4 ;  /* 0x0000000400037c02 */ /* 0x002fca0008000f00 */
[----:B------:R-:W-:-:S05]  /*9620*/  IMAD R94, R3, 0x2200, R94 ;  /* 0x00002200035e7824 */ /* 0x000fca00078e025e */
[----:B------:R-:W-:-:S04]  /*9630*/  IADD3 R150, R94, 0x35e00, RZ ;  /* 0x00035e005e967810 */ /* 0x000fc80007ffe0ff */
[----:B------:R-:W-:-:S13]  /*9640*/  LOP3.LUT P0, RZ, R150, 0x1b0, RZ, 0xc0, !PT ;  /* 0x000001b096ff7812 */ /* 0x000fda000780c0ff */
[----:B------:R-:W-:Y:S05]  /*9650*/  @!P0 BRA `(.L_x_69) ;  /* 0x0000000000408947 */ /* 0x000fea0003800000 */
[----:B------:R-:W-:Y:S01]  /*9660*/  MOV R14, 0x0 ;  /* 0x00000000000e7802 */ /* 0x000fe20000000f00 */
[----:B------:R-:W-:Y:S01]  /*9670*/  ULDC.64 UR4, c[0x4][0x70] ;  /* 0x01001c0000047ab9 */ /* 0x000fe20000000a00 */
[----:B------:R-:W-:Y:S01]  /*9680*/  ULDC.64 UR6, c[0x4][0x78] ;  /* 0x01001e0000067ab9 */ /* 0x000fe20000000a00 */
[----:B--23--:R-:W-:Y:S01]  /*9690*/  MOV R4, UR4 ;  /* 0x0000000400047c02 */ /* 0x00cfe20008000f00 */
        /* <DEDUP_REMOVED lines=12> */
.L_x_69:
[C---:B------:R-:W-:Y:S01]  /*9760*/  SHF.L.U32 R0, R2.reuse, 0x4, RZ ;  /* 0x0000000402007819 */ /* 0x040fe200000006ff */
[----:B------:R-:W-:Y:S01]  /*9770*/  ULDC.64 UR4, c[0x0][0x730] ;  /* 0x0001cc0000047ab9 */ /* 0x000fe20000000a00 */
[----:B------:R-:W-:Y:S02]  /*9780*/  SHF.L.U32 R3, R2, 0x5, RZ ;  /* 0x0000000502037819 */ /* 0x000fe400000006ff */
[----:B------:R-:W-:Y:S02]  /*9790*/  LOP3.LUT R0, R0, 0x600, RZ, 0xc0, !PT ;  /* 0x0000060000007812 */ /* 0x000fe400078ec0ff */
[----:B--23--:R-:W-:Y:S02]  /*97a0*/  SHF.R.U32.HI R5, RZ, 0x1, R2 ;  /* 0x00000001ff057819 */ /* 0x00cfe40000011602 */
[----:B------:R-:W-:Y:S02]  /*97b0*/  LOP3.LUT R4, R3, 0xc0, RZ, 0xc0, !PT ;  /* 0x000000c003047812 */ /* 0x000fe400078ec0ff */
[----:B------:R-:W-:-:S02]  /*97c0*/  LOP3.LUT R0, R0, 0x20, R3, 0xf8, !PT ;  /* 0x0000002000007812 */ /* 0x000fc400078ef803 */
[----:B------:R-:W-:Y:S02]  /*97d0*/  LOP3.LUT R5, R4, 0x8, R5, 0xf8, !PT ;  /* 0x0000000804057812 */ /* 0x000fe400078ef805 */
[----:B------:R-:W-:Y:S02]  /*97e0*/  LOP3.LUT R4, R0, 0x100, R3, 0xf8, !PT ;  /* 0x0000010000047812 */ /* 0x000fe400078ef803 */
[C---:B------:R-:W-:Y:S02]  /*97f0*/  LOP3.LUT R0, R2.reuse, 0x7f, RZ, 0xc0, !PT ;  /* 0x0000007f02007812 */ /* 0x040fe400078ec0ff */
[----:B------:R-:W-:Y:S01]  /*9800*/  ISETP.NE.U32.AND P0, PT, RZ, UR4, PT ;  /* 0x00000004ff007c0c */ /* 0x000fe2000bf05070 */
[----:B------:R-:W-:Y:S01]  /*9810*/  ULDC UR4, c[0x0][0x720] ;  /* 0x0001c80000047ab9 */ /* 0x000fe20000000800 */
[----:B------:R-:W-:Y:S01]  /*9820*/  SHF.L.U32 R6, R2, 0x2, RZ ;  /* 0x0000000202067819 */ /* 0x000fe200000006ff */
[----:B------:R-:W-:Y:S01]  /*9830*/  VIADD R3, R0, 0x1f ;  /* 0x0000001f00037836 */ /* 0x000fe20000000000 */
[----:B------:R-:W-:-:S02]  /*9840*/  ISETP.NE.AND.EX P0, PT, RZ, UR5, PT, P0 ;  /* 0x00000005ff007c0c */ /* 0x000fc4000bf05300 */
[----:B------:R-:W-:Y:S02]  /*9850*/  LOP3.LUT R5, R5, 0x18, R6, 0x78, !PT ;  /* 0x0000001805057812 */ /* 0x000fe400078e7806 */
[----:B-----5:R-:W-:Y:S02]  /*9860*/  FSEL R0, R22, UR4, !P0 ;  /* 0x0000000416007c08 */ /* 0x020fe4000c000000 */
[----:B------:R-:W-:Y:S02]  /*9870*/  ISETP.GT.U32.AND P1, PT, R3, 0x3e, PT ;  /* 0x0000003e0300780c */ /* 0x000fe40003f24070 */
[----:B------:R-:W-:Y:S01]  /*9880*/  LOP3.LUT R3, R4, R5, RZ, 0xfc, !PT ;  /* 0x0000000504037212 */ /* 0x000fe200078efcff */
        /* <DEDUP_REMOVED lines=18> */
[-C--:B------:R-:W-:Y:S01]  /*99b0*/  FMUL R12, R41, R0.reuse ;  /* 0x00000000290c7220 */ /* 0x080fe20000400000 */
[----:B------:R-:W-:Y:S01]  /*99c0*/  LOP3.LUT P0, RZ, R2, 0x4, RZ, 0xc0, !PT ;  /* 0x0000000402ff7812 */ /* 0x000fe2000780c0ff */
[-C--:B------:R-:W-:Y:S01]  /*99d0*/  FMUL R15, R40, R0.reuse ;  /* 0x00000000280f7220 */ /* 0x080fe20000400000 */
[----:B------:R-:W-:Y:S01]  /*99e0*/  MOV R29, 0x20 ;  /* 0x00000020001d7802 */ /* 0x000fe20000000f00 */
[-C--:B------:R-:W-:Y:S01]  /*99f0*/  FMUL R13, R43, R0.reuse ;  /* 0x000000002b0d7220 */ /* 0x080fe20000400000 */
[----:B------:R-:W-:Y:S01]  /*9a00*/  F2FP.BF16.F32.PACK_AB R7, R8, R7 ;  /* 0x000000070807723e */ /* 0x000fe200000010ff */
[-C--:B------:R-:W-:Y:S01]  /*9a10*/  FMUL R42, R42, R0.reuse ;  /* 0x000000002a2a7220 */ /* 0x080fe20000400000 */
[----:B------:R-:W-:Y:S01]  /*9a20*/  F2FP.BF16.F32.PACK_AB R9, R10, R9 ;  /* 0x000000090a09723e */ /* 0x000fe200000010ff */
[----:B------:R-:W-:Y:S01]  /*9a30*/  FMUL R14, R45, R0 ;  /* 0x000000002d0e7220 */ /* 0x000fe20000400000 */
[----:B------:R-:W-:Y:S01]  /*9a40*/  LEA R150, R3, R150, 0x1 ;  /* 0x0000009603967211 */ /* 0x000fe200078e08ff */
        /* <DEDUP_REMOVED lines=110> */
[----:B------:R-:W-:Y:S02]  /*a130*/  F2FP.BF16.F32.PACK_AB R11, R20, R11 ;  /* 0x0000000b140b723e */ /* 0x000fe400000010ff */
[----:B------:R-:W-:Y:S02]  /*a140*/  SEL R29, R29, 0xffffffe0, !P0 ;  /* 0xffffffe01d1d7807 */ /* 0x000fe40004000000 */
[----:B------:R-:W-:Y:S01]  /*a150*/  LEA R3, R3, R94, 0x1 ;  /* 0x0000005e03037211 */ /* 0x000fe200078e08ff */
[----:B------:R-:W-:Y:S06]  /*a160*/  @P1 BRA `(.L_x_70) ;  /* 0x0000000000041947 */ /* 0x000fec0003800000 */
[----:B------:R-:W-:-:S04]  /*a170*/  DEPBAR.LE SB0, 0x1 ;  /* 0x000080400000791a */ /* 0x000fc80000000000 */
.L_x_70:
[----:B------:R-:W-:Y:S05]  /*a180*/  WARPSYNC.ALL ;  /* 0x0000000000007948 */ /* 0x000fea0003800000 */
[----:B------:R-:W-:Y:S01]  /*a190*/  BAR.SYNC.DEFER_BLOCKING 0x1, 0x80 ;  /* 0x0042000000007b1d */ /* 0x000fe20000010000 */
[----:B------:R-:W-:Y:S02]  /*a1a0*/  IADD3 R0, R150, R29, RZ ;  /* 0x0000001d96007210 */ /* 0x000fe40007ffe0ff */
[----:B------:R-:W-:Y:S02]  /*a1b0*/  F2FP.BF16.F32.PACK_AB R12, R12, R15 ;  /* 0x0000000f0c0c723e */ /* 0x000fe400000010ff */
[----:B------:R-:W-:Y:S01]  /*a1c0*/  F2FP.BF16.F32.PACK_AB R24, R24, R27 ;  /* 0x0000001b1818723e */ /* 0x000fe200000010ff */
[----:B------:R-:W-:Y:S01]  /*a1d0*/  BSSY B0, `(.L_x_71) ;  /* 0x0000021000007945 */ /* 0x000fe20003800000 */
[----:B------:R-:W-:-:S02]  /*a1e0*/  F2FP.BF16.F32.PACK_AB R13, R13, R42 ;  /* 0x0000002a0d0d723e */ /* 0x000fc400000010ff */
[----:B------:R-:W-:Y:S02]  /*a1f0*/  F2FP.BF16.F32.PACK_AB R14, R14, R21 ;  /* 0x000000150e0e723e */ /* 0x000fe400000010ff */
[----:B------:R-:W-:Y:S02]  /*a200*/  F2FP.BF16.F32.PACK_AB R15, R47, R46 ;  /* 0x0000002e2f0f723e */ /* 0x000fe400000010ff */
[----:B------:R-:W-:Y:S02]  /*a210*/  F2FP.BF16.F32.PACK_AB R25, R51, R50 ;  /* 0x000000323319723e */ /* 0x000fe400000010ff */
[----:B------:R-:W-:Y:S02]  /*a220*/  F2FP.BF16.F32.PACK_AB R26, R26, R31 ;  /* 0x0000001f1a1a723e */ /* 0x000fe400000010ff */
[----:B------:R-:W-:Y:S02]  /*a230*/  F2FP.BF16.F32.PACK_AB R27, R55, R54 ;  /* 0x00000036371b723e */ /* 0x000fe400000010ff */
[----:B------:R-:W-:Y:S01]  /*a240*/  IADD3 R29, R29, 0x1000, R150 ;  /* 0x000010001d1d7810 */ /* 0x000fe20007ffe096 */
[----:B------:R1:W-:Y:S04]  /*a250*/  STSM.16.M88.4 [R3+0x35e00], R4 ;  /* 0x035e000403007844 */ /* 0x0003e80000000200 */
[----:B------:R1:W-:Y:S01]  /*a260*/  STSM.16.M88.4 [R0], R8 ;  /* 0x0000000800007844 */ /* 0x0003e20000000200 */
[----:B------:R-:W-:Y:S01]  /*a270*/  @!PT LDS RZ, [RZ] ;  /* 0x00000000fffff984 */ /* 0x000fe20000000800 */
[----:B------:R-:W-:Y:S01]  /*a280*/  @!PT LDS RZ, [RZ] ;  /* 0x00000000fffff984 */ /* 0x000fe20000000800 */
[----:B------:R-:W-:Y:S01]  /*a290*/  @!PT LDS RZ, [RZ] ;  /* 0x00000000fffff984 */ /* 0x000fe20000000800 */
[----:B------:R-:W-:Y:S01]  /*a2a0*/  @!PT LDS RZ, [RZ] ;  /* 0x00000000fffff984 */ /* 0x000fe20000000800 */
[----:B------:R2:W-:Y:S06]  /*a2b0*/  MEMBAR.ALL.CTA ;  /* 0x0000000000007992 */ /* 0x0005ec0000008000 */
[----:B--2---:R-:W2:Y:S02]  /*a2c0*/  FENCE.VIEW.ASYNC.S ;  /* 0x00000000000073c6 */ /* 0x004ea40000000000 */
[----:B--2---:R-:W-:Y:S06]  /*a2d0*/  BAR.SYNC.DEFER_BLOCKING 0x1, 0x80 ;  /* 0x0042000000007b1d */ /* 0x004fec0000010000 */
[----:B------:R-:W-:Y:S05]  /*a2e0*/  @P1 BRA `(.L_x_72) ;  /* 0x00000000003c1947 */ /* 0x000fea0003800000 */
[----:B------:R-:W-:Y:S01]  /*a2f0*/  R2UR UR4, R187 ;  /* 0x00000000bb0472ca */ /* 0x000fe200000e0000 */
[----:B------:R-:W-:Y:S01]  /*a300*/  ULDC.64 UR8, c[0x0][0x198] ;  /* 0x0000660000087ab9 */ /* 0x000fe20000000a00 */
[----:B------:R-:W-:Y:S01]  /*a310*/  R2UR UR5, R188 ;  /* 0x00000000bc0572ca */ /* 0x000fe200000e0000 */
[----:B------:R-:W-:Y:S01]  /*a320*/  UIADD3 UR6, UP0, UR8, 0x670, URZ ;  /* 0x0000067008067890 */ /* 0x000fe2000ff1e03f */
[----:B------:R-:W-:Y:S01]  /*a330*/  R2UR UR32, R94 ;  /* 0x000000005e2072ca */ /* 0x000fe200000e0000 */
[----:B------:R-:W-:Y:S02]  /*a340*/  USHF.L.U32 UR34, UR60, 0x6, URZ ;  /* 0x000000063c227899 */ /* 0x000fe4000800063f */
[----:B------:R-:W-:Y:S01]  /*a350*/  UIADD3.X UR7, URZ, UR9, URZ, UP0, !UPT ;  /* 0x000000093f077290 */ /* 0x000fe200087fe43f */
[----:B------:R-:W-:-:S05]  /*a360*/  UMOV UR33, URZ ;  /* 0x0000003f00217c82 */ /* 0x000fca0008000000 */
[----:B------:R-:W-:-:S03]  /*a370*/  UIADD3 UR35, -UR4, URZ, URZ ;  /* 0x0000003f04237290 */ /* 0x000fc6000fffe13f */
[----:B------:R-:W-:Y:S01]  /*a380*/  ULDC UR4, c[0x0][0xa10] ;  /* 0x0002840000047ab9 */ /* 0x000fe20000000800 */
[----:B------:R-:W-:Y:S02]  /*a390*/  UIADD3 UR32, UR32, 0x35e00, URZ ;  /* 0x00035e0020207890 */ /* 0x000fe4000fffe03f */
[----:B------:R-:W-:-:S09]  /*a3a0*/  UIMAD UR35, UR4, UR35, UR5 ;  /* 0x00000023042372a4 */ /* 0x000fd2000f8e0205 */
[----:B------:R2:W-:Y:S01]  /*a3b0*/  UTMASTG.4D [UR32], [UR6] ;  /* 0x00000020060073b5 */ /* 0x0005e20008018000 */
[----:B------:R0:W-:Y:S01]  /*a3c0*/  UTMACMDFLUSH ;  /* 0x00000000000079b7 */ /* 0x0001e20000000000 */
[----:B--2---:R-:W-:-:S04]  /*a3d0*/  DEPBAR.LE SB0, 0x1 ;  /* 0x000080400000791a */ /* 0x004fc80000000000 */
.L_x_72:
[----:B------:R-:W-:Y:S05]  /*a3e0*/  BSYNC B0 ;  /* 0x0000000000007941 */ /* 0x000fea0003800000 */
.L_x_71:
[----:B------:R-:W-:Y:S01]  /*a3f0*/  BAR.SYNC.DEFER_BLOCKING 0x1, 0x80 ;  /* 0x0042000000007b1d */ /* 0x000fe20000010000 */
[----:B-1----:R-:W-:Y:S02]  /*a400*/  F2FP.BF16.F32.PACK_AB R4, R57, R56 ;  /* 0x000000383904723e */ /* 0x002fe400000010ff */
[----:B------:R-:W-:Y:S02]  /*a410*/  F2FP.BF16.F32.PACK_AB R5, R59, R58 ;  /* 0x0000003a3b05723e */ /* 0x000fe400000010ff */
[----:B------:R-:W-:Y:S01]  /*a420*/  F2FP.BF16.F32.PACK_AB R6, R61, R60 ;  /* 0x0000003c3d06723e */ /* 0x000fe200000010ff */
[----:B------:R-:W-:Y:S01]  /*a430*/  BSSY B0, `(.L_x_73) ;  /* 0x0000020000007945 */ /* 0x000fe20003800000 */
[----:B------:R-:W-:Y:S02]  /*a440*/  F2FP.BF16.F32.PACK_AB R7, R63, R62 ;  /* 0x0000003e3f07723e */ /* 0x000fe400000010ff */
[----:B------:R-:W-:Y:S02]  /*a450*/  F2FP.BF16.F32.PACK_AB R8, R65, R64 ;  /* 0x000000404108723e */ /* 0x000fe400000010ff */
[----:B------:R-:W-:-:S02]  /*a460*/  F2FP.BF16.F32.PACK_AB R9, R67, R66 ;  /* 0x000000424309723e */ /* 0x000fc400000010ff */
[----:B------:R-:W-:Y:S02]  /*a470*/  F2FP.BF16.F32.PACK_AB R10, R69, R68 ;  /* 0x00000044450a723e */ /* 0x000fe400000010ff */
[----:B------:R-:W-:Y:S01]  /*a480*/  F2FP.BF16.F32.PACK_AB R11, R71, R70 ;  /* 0x00000046470b723e */ /* 0x000fe200000010ff */
        /* <DEDUP_REMOVED lines=17> */
[----:B------:R-:W-:Y:S01]  /*a5a0*/  UMOV UR9, 0x20 ;  /* 0x0000002000097882 */ /* 0x000fe20000000000 */
[----:B------:R-:W-:-:S04]  /*a5b0*/  UMOV UR12, UR36 ;  /* 0x00000024000c7c82 */ /* 0x000fc80008000000 */
[----:B------:R-:W-:-:S03]  /*a5c0*/  UIADD3 UR11, -UR4, URZ, URZ ;  /* 0x0000003f040b7290 */ /* 0x000fc6000fffe13f */
[----:B------:R-:W-:Y:S01]  /*a5d0*/  ULDC UR4, c[0x0][0xa10] ;  /* 0x0002840000047ab9 */ /* 0x000fe20000000800 */
[----:B------:R-:W-:Y:S02]  /*a5e0*/  UIADD3 UR8, UR8, 0x36e00, URZ ;  /* 0x00036e0008087890 */ /* 0x000fe4000fffe03f */
[----:B------:R-:W-:-:S09]  /*a5f0*/  UIMAD UR11, UR4, UR11, UR5 ;  /* 0x0000000b040b72a4 */ /* 0x000fd2000f8e0205 */
[----:B------:R2:W-:Y:S01]  /*a600*/  UTMASTG.4D [UR8], [UR6] ;  /* 0x00000008060073b5 */ /* 0x0005e20008018000 */
[----:B------:R0:W-:Y:S01]  /*a610*/  UTMACMDFLUSH ;  /* 0x00000000000079b7 */ /* 0x0001e20000000000 */
[----:B--2---:R-:W-:-:S04]  /*a620*/  DEPBAR.LE SB0, 0x1 ;  /* 0x000080400000791a */ /* 0x004fc80000000000 */
.L_x_74:
[----:B------:R-:W-:Y:S05]  /*a630*/  BSYNC B0 ;  /* 0x0000000000007941 */ /* 0x000fea0003800000 */
.L_x_73:
        /* <DEDUP_REMOVED lines=10> */
[----:B------:R1:W-:Y:S04]  /*a6e0*/  STSM.16.M88.4 [R150], R4 ;  /* 0x0000000496007844 */ /* 0x0003e80000000200 */
        /* <DEDUP_REMOVED lines=25> */
.L_x_76:
[----:B------:R-:W-:Y:S05]  /*a880*/  BSYNC B0 ;  /* 0x0000000000007941 */ /* 0x000fea0003800000 */
.L_x_75:
        /* <DEDUP_REMOVED lines=36> */
.L_x_78:
[----:B------:R-:W-:Y:S05]  /*aad0*/  BSYNC B0 ;  /* 0x0000000000007941 */ /* 0x000fea0003800000 */
.L_x_77:
[----:B------:R-:W-:Y:S01]  /*aae0*/  BAR.SYNC.DEFER_BLOCKING 0x1, 0x80 ;  /* 0x0042000000007b1d */ /* 0x000fe20000010000 */
[----:B------:R-:W-:Y:S02]  /*aaf0*/  F2FP.BF16.F32.PACK_AB R112, R113, R112 ;  /* 0x000000707170723e */ /* 0x000fe400000010ff */
[----:B------:R-:W-:Y:S02]  /*ab00*/  F2FP.BF16.F32.PACK_AB R113, R115, R114 ;  /* 0x000000727371723e */ /* 0x000fe400000010ff */
[----:B-1----:R-:W-:Y:S01]  /*ab10*/  F2FP.BF16.F32.PACK_AB R12, R105, R104 ;  /* 0x00000068690c723e */ /* 0x002fe200000010ff */
        /* <DEDUP_REMOVED lines=32> */
.L_x_80:
[----:B------:R-:W-:Y:S05]  /*ad20*/  BSYNC B0 ;  /* 0x0000000000007941 */ /* 0x000fea0003800000 */
.L_x_79:
[----:B------:R-:W-:Y:S01]  /*ad30*/  BAR.SYNC.DEFER_BLOCKING 0x1, 0x80 ;  /* 0x0042000000007b1d */ /* 0x000fe20000010000 */
[----:B------:R-:W-:Y:S02]  /*ad40*/  F2FP.BF16.F32.PACK_AB R120, R121, R120 ;  /* 0x000000787978723e */ /* 0x000fe400000010ff */
        /* <DEDUP_REMOVED lines=15> */
[----:B---3--:R-:W3:Y:S02]  /*ae40*/  FENCE.VIEW.ASYNC.S ;  /* 0x00000000000073c6 */ /* 0x008ee40000000000 */
[----:B---3--:R-:W-:Y:S06]  /*ae50*/  BAR.SYNC.DEFER_BLOCKING 0x1, 0x80 ;  /* 0x0042000000007b1d */ /* 0x008fec0000010000 */
        /* <DEDUP_REMOVED lines=16> */
[----:B---3--:R-:W-:-:S04]  /*af60*/  DEPBAR.LE SB0, 0x1 ;  /* 0x000080400000791a */ /* 0x008fc80000000000 */
.L_x_82:
[----:B------:R-:W-:Y:S05]  /*af70*/  BSYNC B0 ;  /* 0x0000000000007941 */ /* 0x000fea0003800000 */
.L_x_81:
        /* <DEDUP_REMOVED lines=17> */
[----:B----4-:R-:W4:Y:S02]  /*b090*/  FENCE.VIEW.ASYNC.S ;  /* 0x00000000000073c6 */ /* 0x010f240000000000 */
[----:B----4-:R-:W-:Y:S06]  /*b0a0*/  BAR.SYNC.DEFER_BLOCKING 0x1, 0x80 ;  /* 0x0042000000007b1d */ /* 0x010fec0000010000 */
        /* <DEDUP_REMOVED lines=16> */
[----:B----4-:R-:W-:-:S04]  /*b1b0*/  DEPBAR.LE SB0, 0x1 ;  /* 0x000080400000791a */ /* 0x010fc80000000000 */
.L_x_84:
[----:B------:R-:W-:Y:S05]  /*b1c0*/  BSYNC B0 ;  /* 0x0000000000007941 */ /* 0x000fea0003800000 */
.L_x_83:
[----:B------:R-:W-:Y:S06]  /*b1d0*/  BAR.SYNC.DEFER_BLOCKING 0x1, 0x80 ;  /* 0x0042000000007b1d */ /* 0x000fec0000010000 */
[----:B------:R-:W-:Y:S01]  /*b1e0*/  BSSY B0, `(.L_x_85) ;  /* 0x000001a000007945 */ /* 0x000fe20003800000 */
[----:B------:R4:W-:Y:S04]  /*b1f0*/  STSM.16.M88.4 [R150+0x1000], R136 ;  /* 0x0010008896007844 */ /* 0x0009e80000000200 */
[----:B------:R4:W-:Y:S01]  /*b200*/  STSM.16.M88.4 [R29], R144 ;  /* 0x000000901d007844 */ /* 0x0009e20000000200 */
[----:B------:R-:W-:Y:S01]  /*b210*/  @!PT LDS RZ, [RZ] ;  /* 0x00000000fffff984 */ /* 0x000fe20000000800 */
[----:B------:R-:W-:Y:S01]  /*b220*/  @!PT LDS RZ, [RZ] ;  /* 0x00000000fffff984 */ /* 0x000fe20000000800 */
[----:B------:R-:W-:Y:S01]  /*b230*/  @!PT LDS RZ, [RZ] ;  /* 0x00000000fffff984 */ /* 0x000fe20000000800 */
[----:B------:R-:W-:Y:S01]  /*b240*/  @!PT LDS RZ, [RZ] ;  /* 0x00000000fffff984 */ /* 0x000fe20000000800 */
[----:B------:R5:W-:Y:S06]  /*b250*/  MEMBAR.ALL.CTA ;  /* 0x0000000000007992 */ /* 0x000bec0000008000 */
[----:B-----5:R-:W5:Y:S02]  /*b260*/  FENCE.VIEW.ASYNC.S ;  /* 0x00000000000073c6 */ /* 0x020f640000000000 */
[----:B-----5:R-:W-:Y:S06]  /*b270*/  BAR.SYNC.DEFER_BLOCKING 0x1, 0x80 ;  /* 0x0042000000007b1d */ /* 0x020fec0000010000 */
        /* <DEDUP_REMOVED lines=14> */
[----:B------:R1:W-:Y:S02]  /*b360*/  UTMASTG.4D [UR8], [UR6] ;  /* 0x00000008060073b5 */ /* 0x0003e40008018000 */
[----:B-1----:R0:W-:Y:S02]  /*b370*/  UTMACMDFLUSH ;  /* 0x00000000000079b7 */ /* 0x0021e40000000000 */
.L_x_86:
[----:B------:R-:W-:Y:S05]  /*b380*/  BSYNC B0 ;  /* 0x0000000000007941 */ /* 0x000fea0003800000 */
.L_x_85:
[----:B------:R-:W-:Y:S01]  /*b390*/  R2UR UR4, R19 ;  /* 0x00000000130472ca */ /* 0x000fe200000e0000 */
[----:B------:R-:W-:-:S04]  /*b3a0*/  DEPBAR.LE SB0, 0x0 ;  /* 0x000080000000791a */ /* 0x000fc80000000000 */
[----:B------:R-:W-:-:S08]  /*b3b0*/  LOP3.LUT R184, R184, 0x1, RZ, 0x3c, !PT ;  /* 0x00000001b8b87812 */ /* 0x000fd000078e3cff */
[----:B------:R-:W-:-:S04]  /*b3c0*/  ULEA UR4, UR4, 0xfffffff8, 0x3 ;  /* 0xfffffff804047891 */ /* 0x000fc8000f8e183f */
[----:B------:R-:W-:-:S04]  /*b3d0*/  ULOP3.LUT UR4, UR4, 0x8, URZ, 0xc0, !UPT ;  /* 0x0000000804047892 */ /* 0x000fc8000f8ec03f */
[----:B------:R-:W-:-:S06]  /*b3e0*/  ULOP3.LUT UR4, UR4, 0x18, URZ, 0x3c, !UPT ;  /* 0x0000001804047892 */ /* 0x000fcc000f8e3c3f */
[----:B-1-3--:R-:W-:Y:S01]  /*b3f0*/  MOV R0, UR4 ;  /* 0x0000000400007c02 */ /* 0x00afe20008000f00 */
[----:B------:R-:W-:Y:S02]  /*b400*/  ULDC UR4, c[0x0][0xc] ;  /* 0x0000030000047ab9 */ /* 0x000fe40000000800 */
[----:B------:R-:W-:Y:S01]  /*b410*/  IADD3 R17, R17, UR4, RZ ;  /* 0x0000000411117c10 */ /* 0x000fe2000fffe0ff */
[----:B------:R-:W-:Y:S01]  /*b420*/  ULDC UR4, c[0x0][0xa00] ;  /* 0x0002800000047ab9 */ /* 0x000fe20000000800 */
[----:B------:R1:W-:Y:S02]  /*b430*/  SYNCS.ARRIVE.TRANS64.A1T0 RZ, [R0+UR38+0x3c490], RZ ;  /* 0x03c490ff00ff79a7 */ /* 0x0003e40008100026 */
[----:B------:R-:W-:-:S13]  /*b440*/  ISETP.GE.AND P0, PT, R17, UR4, PT ;  /* 0x0000000411007c0c */ /* 0x000fda000bf06270 */
[----:B-1----:R-:W-:Y:S05]  /*b450*/  @!P0 BRA `(.L_x_87) ;  /* 0xffffff5800548947 */ /* 0x002fea000383ffff */
[----:B------:R-:W-:Y:S05]  /*b460*/  EXIT ;  /* 0x000000000000794d */ /* 0x000fea0003800000 */
.L_x_6:
[----:B------:R-:W-:-:S08]  /*b470*/  NOP ;  /* 0x0000000000007918 */ /* 0x000fd00000000000 */
[----:B------:R-:W2:-:S00]  /*b480*/  USETMAXREG.DEALLOC.CTAPOOL 0x18 ;  /* 0x00000018000079c8 */ /* 0x000e8000080e0500 */
[----:B------:R-:W-:-:S13]  /*b490*/  PLOP3.LUT P3, PT, PT, PT, UP0, 0x80, 0x0 ;  /* 0x000000000000781c */ /* 0x000fda0003f6f008 */
[----:B--2---:R-:W-:Y:S05]  /*b4a0*/  @!P3 BRA `(.L_x_88) ;  /* 0x0000000800b8b947 */ /* 0x004fea0003800000 */
[----:B------:R-:W-:-:S13]  /*b4b0*/  PLOP3.LUT P2, PT, PT, PT, UP1, 0x80, 0x0 ;  /* 0x000000000000781c */ /* 0x000fda0003f4f018 */
[----:B-1----:R-:W-:Y:S05]  /*b4c0*/  @P2 EXIT ;  /* 0x000000000000294d */ /* 0x002fea0003800000 */
[----:B------:R-:W-:Y:S02]  /*b4d0*/  ULDC UR4, c[0x0][0xa00] ;  /* 0x0002800000047ab9 */ /* 0x000fe40000000800 */
[----:B------:R-:W-:-:S13]  /*b4e0*/  ISETP.GE.AND P2, PT, R17, UR4, PT ;  /* 0x0000000411007c0c */ /* 0x000fda000bf46270 */
[----:B------:R-:W-:Y:S05]  /*b4f0*/  @P2 EXIT ;  /* 0x000000000000294d */ /* 0x000fea0003800000 */
[----:B------:R-:W-:Y:S01]  /*b500*/  R2UR UR4, R16 ;  /* 0x00000000100472ca */ /* 0x000fe200000e0000 */
[----:B------:R-:W-:Y:S01]  /*b510*/  BSSY B0, `(.L_x_89) ;  /* 0x00000a6000007945 */ /* 0x000fe20003800000 */
[----:B------:R-:W-:Y:S01]  /*b520*/  LOP3.LUT P2, RZ, R2, 0x1f, RZ, 0xc0, !PT ;  /* 0x0000001f02ff7812 */ /* 0x000fe2000784c0ff */
[----:B------:R-:W-:Y:S01]  /*b530*/  ULDC UR21, c[0x0][0xc] ;  /* 0x0000030000157ab9 */ /* 0x000fe20000000800 */
[----:B------:R-:W-:Y:S01]  /*b540*/  MOV R4, 0x1 ;  /* 0x0000000100047802 */ /* 0x000fe20000000f00 */
[----:B------:R-:W-:Y:S01]  /*b550*/  ULDC.64 UR18, c[0x0][0x198] ;  /* 0x0000660000127ab9 */ /* 0x000fe20000000a00 */
[----:B------:R-:W-:Y:S01]  /*b560*/  PLOP3.LUT P0, PT, P2, P0, PT, 0x2a, 0x0 ;  /* 0x000000000000781c */ /* 0x000fe20001700572 */
[----:B------:R-:W-:Y:S01]  /*b570*/  ULDC UR22, c[0x0][0xa00] ;  /* 0x0002800000167ab9 */ /* 0x000fe20000000800 */
[----:B------:R-:W-:Y:S02]  /*b580*/  MOV R0, RZ ;  /* 0x000000ff00007202 */ /* 0x000fe40000000f00 */
[----:B------:R-:W-:-:S03]  /*b590*/  MOV R5, 0x1 ;  /* 0x0000000100057802 */ /* 0x000fc60000000f00 */
[----:B------:R-:W-:-:S12]  /*b5a0*/  ULOP3.LUT UR20, UR4, 0x2, URZ, 0xfc, !UPT ;  /* 0x0000000204147892 */ /* 0x000fd8000f8efc3f */
.L_x_104:
[----:B------:R-:W1:Y:S01]  /*b5b0*/  LDC R6, c[0x0][0xa04] ;  /* 0x00028100ff067b82 */ /* 0x000e620000000800 */
[----:B------:R-:W-:Y:S01]  /*b5c0*/  IMAD.MOV.U32 R7, RZ, RZ, R17 ;  /* 0x000000ffff077224 */ /* 0x000fe200078e0011 */
[----:B------:R-:W-:-:S06]  /*b5d0*/  UMOV UR4, 0xffffffff ;  /* 0xffffffff00047882 */ /* 0x000fcc0000000000 */
[----:B------:R-:W2:Y:S08]  /*b5e0*/  LDC R10, c[0x0][0xa10] ;  /* 0x00028400ff0a7b82 */ /* 0x000eb00000000800 */
[----:B------:R-:W3:Y:S01]  /*b5f0*/  LDC R13, c[0x0][0xa1c] ;  /* 0x00028700ff0d7b82 */ /* 0x000ee20000000800 */
[----:B-1----:R-:W-:Y:S02]  /*b600*/  ISETP.NE.AND P2, PT, R6, 0x1, PT ;  /* 0x000000010600780c */ /* 0x002fe40003f45270 */
[----:B--2---:R-:W-:-:S11]  /*b610*/  ISETP.NE.AND P3, PT, R10, 0x1, PT ;  /* 0x000000010a00780c */ /* 0x004fd60003f65270 */
[----:B------:R-:W1:Y:S01]  /*b620*/  @P2 LDC.64 R8, c[0x0][0xa08] ;  /* 0x00028200ff082b82 */ /* 0x000e620000000a00 */
[----:B---3--:R-:W-:-:S07]  /*b630*/  ISETP.NE.AND P4, PT, R13, 0x1, PT ;  /* 0x000000010d00780c */ /* 0x008fce0003f85270 */
[----:B------:R-:W2:Y:S08]  /*b640*/  @P3 LDC R12, c[0x0][0xa14] ;  /* 0x00028500ff0c3b82 */ /* 0x000eb00000000800 */
[----:B------:R-:W3:Y:S08]  /*b650*/  @P3 LDC R11, c[0x0][0xa18] ;  /* 0x00028600ff0b3b82 */ /* 0x000ef00000000800 */
[----:B------:R-:W4:Y:S01]  /*b660*/  @P4 LDC.64 R2, c[0x0][0xa20] ;  /* 0x00028800ff024b82 */ /* 0x000f220000000a00 */
[----:B-1----:R-:W-:-:S05]  /*b670*/  @P2 IMAD.HI.U32 R8, R17, R8, RZ ;  /* 0x0000000811082227 */ /* 0x002fca00078e00ff */
[----:B------:R-:W-:-:S04]  /*b680*/  @P2 SHF.R.U32.HI R7, RZ, R9, R8 ;  /* 0x00000009ff072219 */ /* 0x000fc80000011608 */
[----:B------:R-:W-:Y:S01]  /*b690*/  MOV R9, R7 ;  /* 0x0000000700097202 */ /* 0x000fe20000000f00 */
[----:B--2---:R-:W-:-:S05]  /*b6a0*/  @P3 IMAD.HI.U32 R8, R7, R12, RZ ;  /* 0x0000000c07083227 */ /* 0x004fca00078e00ff */
[----:B---3--:R-:W-:-:S05]  /*b6b0*/  @P3 SHF.R.U32.HI R9, RZ, R11, R8 ;  /* 0x0000000bff093219 */ /* 0x008fca0000011608 */
[----:B----4-:R-:W-:Y:S01]  /*b6c0*/  @P4 IMAD.HI.U32 R8, R9, R2, RZ ;  /* 0x0000000209084227 */ /* 0x010fe200078e00ff */
[----:B------:R-:W-:-:S04]  /*b6d0*/  MOV R2, R9 ;  /* 0x0000000900027202 */ /* 0x000fc80000000f00 */
[----:B------:R-:W-:Y:S02]  /*b6e0*/  @P4 SHF.R.U32.HI R2, RZ, R3, R8 ;  /* 0x00000003ff024219 */ /* 0x000fe40000011608 */
[----:B------:R-:W-:Y:S02]  /*b6f0*/  IADD3 R3, -R9, RZ, RZ ;  /* 0x000000ff09037210 */ /* 0x000fe40007ffe1ff */
[----:B------:R-:W-:-:S03]  /*b700*/  IADD3 R2, -R2, RZ, RZ ;  /* 0x000000ff02027210 */ /* 0x000fc60007ffe1ff */
[----:B------:R-:W-:Y:S02]  /*b710*/  IMAD R10, R10, R3, R7 ;  /* 0x000000030a0a7224 */ /* 0x000fe400078e0207 */
[----:B------:R-:W-:Y:S01]  /*b720*/  IMAD R2, R13, R2, R9 ;  /* 0x000000020d027224 */ /* 0x000fe200078e0209 */
[----:B------:R-:W-:Y:S06]  /*b730*/  BRA.DIV UR4, `(.L_x_90) ;  /* 0x0000001e04a47947 */ /* 0x000fec000b800000 */
[----:B------:R-:W-:-:S13]  /*b740*/  ELECT P6, URZ, PT ;  /* 0x00000000003f782f */ /* 0x000fda00038c0000 */
.L_x_143:
[----:B------:R-:W-:Y:S01]  /*b750*/  IADD3 R3, -R7, RZ, RZ ;  /* 0x000000ff07037210 */ /* 0x000fe20007ffe1ff */
[----:B------:R-:W-:Y:S04]  /*b760*/  BSSY B1, `(.L_x_91) ;  /* 0x0000039000017945 */ /* 0x000fe80003800000 */
[----:B------:R-:W-:Y:S01]  /*b770*/  IMAD R3, R6, R3, R17 ;  /* 0x0000000306037224 */ /* 0x000fe200078e0211 */
[----:B------:R-:W-:-:S04]  /*b780*/  MOV R6, RZ ;  /* 0x000000ff00067202 */ /* 0x000fc80000000f00 */
[----:B------:R-:W-:Y:S01]  /*b790*/  SHF.L.U32 R3, R3, 0x7, RZ ;  /* 0x0000000703037819 */ /* 0x000fe200000006ff */
[----:B------:R-:W-:Y:S06]  /*b7a0*/  @!P6 BRA `(.L_x_92) ;  /* 0x0000000000d0e947 */ /* 0x000fec0003800000 */
[----:B------:R-:W1:Y:S01]  /*b7b0*/  S2R R7, SR_CgaCtaId ;  /* 0x0000000000077919 */ /* 0x000e620000008800 */
[----:B------:R-:W-:-:S04]  /*b7c0*/  MOV R6, 0x400 ;  /* 0x0000040000067802 */ /* 0x000fc80000000f00 */
[----:B-1----:R-:W-:Y:S02]  /*b7d0*/  LEA R9, R7, R6, 0x18 ;  /* 0x0000000607097211 */ /* 0x002fe400078ec0ff */
[----:B------:R-:W-:Y:S02]  /*b7e0*/  SHF.L.U32 R6, R5, 0x1f, RZ ;  /* 0x0000001f05067819 */ /* 0x000fe400000006ff */
[----:B------:R-:W-:-:S04]  /*b7f0*/  LEA R7, R0, R9, 0x3 ;  /* 0x0000000900077211 */ /* 0x000fc800078e18ff */
[----:B------:R-:W1:Y:S02]  /*b800*/  SYNCS.PHASECHK.TRANS64.TRYWAIT P2, [R7+URZ+0x3c460], R6 ;  /* 0x03c46006070075a7 */ /* 0x000e64000804017f */
[----:B-1----:R-:W-:Y:S05]  /*b810*/  @!P2 BRA `(.L_x_93) ;  /* 0x0000001c008ca947 */ /* 0x002fea0003800000 */
.L_x_144:
[----:B------:R-:W-:Y:S01]  /*b820*/  UPRMT UR4, UR20, 0x9910, URZ ;  /* 0x0000991014047896 */ /* 0x000fe2000800003f */
[----:B-1----:R-:W-:-:S03]  /*b830*/  @P1 MOV R6, 0x8000 ;  /* 0x0000800000061802 */ /* 0x002fc60000000f00 */
[----:B------:R-:W-:Y:S01]  /*b840*/  UISETP.NE.AND UP0, UPT, UR4, 0x2, UPT ;  /* 0x000000020400788c */ /* 0x000fe2000bf05270 */
[----:B------:R1:W-:Y:S05]  /*b850*/  @P1 SYNCS.ARRIVE.TRANS64 RZ, [R7+URZ+0x3c450], R6 ;  /* 0x03c4500607ff19a7 */ /* 0x0003ea000800003f */
[----:B------:R-:W-:-:S13]  /*b860*/  PLOP3.LUT P2, PT, PT, PT, UP0, 0x80, 0x0 ;  /* 0x000000000000781c */ /* 0x000fda0003f4f008 */
[----:B-1----:R-:W-:Y:S05]  /*b870*/  @P2 BRA `(.L_x_94) ;  /* 0x0000000000042947 */ /* 0x002fea0003800000 */
[----:B------:R-:W-:Y:S01]  /*b880*/  BPT.TRAP 0x1 ;  /* 0x000000040000795c */ /* 0x000fe20000300000 */
.L_x_94:
[----:B------:R-:W-:Y:S05]  /*b890*/  @P0 BRA `(.L_x_95) ;  /* 0x0000000000040947 */ /* 0x000fea0003800000 */
[----:B------:R-:W-:Y:S01]  /*b8a0*/  BPT.TRAP 0x1 ;  /* 0x000000040000795c */ /* 0x000fe20000300000 */
.L_x_95:
[----:B------:R-:W-:Y:S01]  /*b8b0*/  R2UR UR5, R9 ;  /* 0x00000000090572ca */ /* 0x000fe200000e0000 */
[----:B------:R-:W-:Y:S01]  /*b8c0*/  UIADD3 UR4, UP0, UR18, 0xf0, URZ ;  /* 0x000000f012047890 */ /* 0x000fe2000ff1e03f */
[----:B------:R-:W-:Y:S01]  /*b8d0*/  R2UR UR8, R0 ;  /* 0x00000000000872ca */ /* 0x000fe200000e0000 */
[----:B------:R-:W-:Y:S01]  /*b8e0*/  UMOV UR10, URZ ;  /* 0x0000003f000a7c82 */ /* 0x000fe20008000000 */
[----:B------:R-:W-:Y:S01]  /*b8f0*/  R2UR UR9, R7 ;  /* 0x00000000070972ca */ /* 0x000fe200000e0000 */
[----:B------:R-:W-:Y:S01]  /*b900*/  UMOV UR6, 0x0 ;  /* 0x0000000000067882 */ /* 0x000fe20000000000 */
[----:B------:R-:W-:Y:S01]  /*b910*/  R2UR UR11, R3 ;  /* 0x00000000030b72ca */ /* 0x000fe200000e0000 */
[----:B------:R-:W-:Y:S01]  /*b920*/  UMOV UR7, 0x10000000 ;  /* 0x1000000000077882 */ /* 0x000fe20000000000 */
[----:B------:R-:W-:Y:S01]  /*b930*/  R2UR UR12, R10 ;  /* 0x000000000a0c72ca */ /* 0x000fe200000e0000 */
[----:B------:R-:W-:Y:S01]  /*b940*/  UMOV UR15, 0x40 ;  /* 0x00000040000f7882 */ /* 0x000fe20000000000 */
[----:B------:R-:W-:Y:S01]  /*b950*/  R2UR UR13, R2 ;  /* 0x00000000020d72ca */ /* 0x000fe200000e0000 */
[----:B------:R-:W-:-:S04]  /*b960*/  VIADD R0, R0, 0x1 ;  /* 0x0000000100007836 */ /* 0x000fc80000000000 */
[----:B------:R-:W-:Y:S01]  /*b970*/  ULEA UR8, UR8, UR5, 0xf ;  /* 0x0000000508087291 */ /* 0x000fe2000f8e783f */
[C---:B------:R-:W-:Y:S01]  /*b980*/  ISETP.NE.AND P2, PT, R0.reuse, 0x2, PT ;  /* 0x000000020000780c */ /* 0x040fe20003f45270 */
[----:B------:R-:W-:Y:S02]  /*b990*/  UIADD3 UR9, UR9, 0x3c450, URZ ;  /* 0x0003c45009097890 */ /* 0x000fe4000fffe03f */
[----:B------:R-:W-:Y:S01]  /*b9a0*/  UIADD3.X UR5, URZ, UR19, URZ, UP0, !UPT ;  /* 0x000000133f057290 */ /* 0x000fe200087fe43f */
[----:B------:R-:W-:Y:S01]  /*b9b0*/  SEL R6, RZ, 0x1, P2 ;  /* 0x00000001ff067807 */ /* 0x000fe20001000000 */
[----:B------:R-:W-:Y:S01]  /*b9c0*/  UIADD3 UR14, UR8, 0x2000, URZ ;  /* 0x00002000080e7890 */ /* 0x000fe2000fffe03f */
[----:B------:R-:W-:Y:S01]  /*b9d0*/  SEL R0, R0, RZ, P2 ;  /* 0x000000ff00007207 */ /* 0x000fe20001000000 */
[----:B------:R-:W-:Y:S01]  /*b9e0*/  UIADD3 UR16, UR8, 0x4000, URZ ;  /* 0x0000400008107890 */ /* 0x000fe2000fffe03f */
[----:B------:R-:W-:Y:S01]  /*b9f0*/  LOP3.LUT R5, R5, R6, RZ, 0x3c, !PT ;  /* 0x0000000605057212 */ /* 0x000fe200078e3cff */
[----:B------:R-:W-:Y:S01]  /*ba00*/  UIADD3 UR17, UR8, 0x6000, URZ ;  /* 0x0000600008117890 */ /* 0x000fe2000fffe03f */
[----:B------:R-:W-:-:S02]  /*ba10*/  MOV R6, 0x40 ;  /* 0x0000004000067802 */ /* 0x000fc40000000f00 */
[----:B------:R1:W-:Y:S02]  /*ba20*/  UTMALDG.4D [UR8], [UR4], desc[UR6] ;  /* 0x00000608040075b4 */ /* 0x0003e40008019000 */
[----:B-1----:R-:W-:Y:S01]  /*ba30*/  UMOV UR8, UR14 ;  /* 0x0000000e00087c82 */ /* 0x002fe20008000000 */
[----:B------:R-:W-:Y:S01]  /*ba40*/  UMOV UR10, UR15 ;  /* 0x0000000f000a7c82 */ /* 0x000fe20008000000 */
[----:B------:R-:W-:Y:S01]  /*ba50*/  UMOV UR14, 0x80 ;  /* 0x00000080000e7882 */ /* 0x000fe20000000000 */
[----:B------:R1:W-:Y:S02]  /*ba60*/  UTMALDG.4D [UR8], [UR4], desc[UR6] ;  /* 0x00000608040075b4 */ /* 0x0003e40008019000 */
[----:B-1----:R-:W-:Y:S01]  /*ba70*/  UMOV UR8, UR16 ;  /* 0x0000001000087c82 */ /* 0x002fe20008000000 */
[----:B------:R-:W-:Y:S01]  /*ba80*/  UMOV UR10, UR14 ;  /* 0x0000000e000a7c82 */ /* 0x000fe20008000000 */
[----:B------:R-:W-:Y:S01]  /*ba90*/  UMOV UR14, 0xc0 ;  /* 0x000000c0000e7882 */ /* 0x000fe20000000000 */
[----:B------:R1:W-:Y:S02]  /*baa0*/  UTMALDG.4D [UR8], [UR4], desc[UR6] ;  /* 0x00000608040075b4 */ /* 0x0003e40008019000 */
[----:B-1----:R-:W-:Y:S01]  /*bab0*/  UMOV UR8, UR17 ;  /* 0x0000001100087c82 */ /* 0x002fe20008000000 */
[----:B------:R-:W-:-:S02]  /*bac0*/  UMOV UR10, UR14 ;  /* 0x0000000e000a7c82 */ /* 0x000fc40008000000 */
[----:B------:R1:W-:Y:S02]  /*bad0*/  UTMALDG.4D [UR8], [UR4], desc[UR6] ;  /* 0x00000608040075b4 */ /* 0x0003e40008019000 */
[----:B-1----:R-:W-:Y:S01]  /*bae0*/  NOP ;  /* 0x0000000000007918 */ /* 0x002fe20000000000 */
.L_x_92:
[----:B------:R-:W-:Y:S05]  /*baf0*/  BSYNC B1 ;  /* 0x0000000000017941 */ /* 0x000fea0003800000 */
.L_x_91:
[----:B------:R-:W-:Y:S01]  /*bb00*/  LOP3.LUT P2, RZ, R4, 0xff, RZ, 0xc0, !PT ;  /* 0x000000ff04ff7812 */ /* 0x000fe2000784c0ff */
[----:B------:R-:W-:-:S12]  /*bb10*/  BSSY B1, `(.L_x_96) ;  /* 0x0000009000017945 */ /* 0x000fd80003800000 */
[----:B------:R-:W-:Y:S05]  /*bb20*/  @!P2 BRA `(.L_x_97) ;  /* 0x00000000001ca947 */ /* 0x000fea0003800000 */
[----:B------:R-:W1:Y:S01]  /*bb30*/  S2R R7, SR_CgaCtaId ;  /* 0x0000000000077919 */ /* 0x000e620000008800 */
[----:B------:R-:W-:-:S04]  /*bb40*/  MOV R4, 0x400 ;  /* 0x0000040000047802 */ /* 0x000fc80000000f00 */
[----:B-1----:R-:W-:Y:S02]  /*bb50*/  LEA R7, R7, R4, 0x18 ;  /* 0x0000000407077211 */ /* 0x002fe400078ec0ff */
[----:B------:R-:W-:Y:S02]  /*bb60*/  SHF.L.U32 R4, RZ, 0x1f, RZ ;  /* 0x0000001fff047819 */ /* 0x000fe400000006ff */
[----:B------:R1:W-:Y:S02]  /*bb70*/  SYNCS.ARRIVE.TRANS64.A1T0 RZ, [R7+URZ+0x3c4b0], RZ ;  /* 0x03c4b0ff07ff79a7 */ /* 0x0003e4000810003f */
[----:B------:R-:W2:Y:S02]  /*bb80*/  SYNCS.PHASECHK.TRANS64.TRYWAIT P2, [R7+URZ+0x3c4b0], R4 ;  /* 0x03c4b004070075a7 */ /* 0x000ea4000804017f */
[----:B-12---:R-:W-:Y:S05]  /*bb90*/  @!P2 BRA `(.L_x_98) ;  /* 0x0000001800c0a947 */ /* 0x006fea0003800000 */
.L_x_97:
[----:B------:R-:W-:Y:S05]  /*bba0*/  BSYNC B1 ;  /* 0x0000000000017941 */ /* 0x000fea0003800000 */
.L_x_96:
[----:B------:R-:W-:Y:S04]  /*bbb0*/  BSSY B1, `(.L_x_99) ;  /* 0x0000037000017945 */ /* 0x000fe80003800000 */
[----:B------:R-:W-:Y:S05]  /*bbc0*/  @!P6 BRA `(.L_x_100) ;  /* 0x0000000000d4e947 */ /* 0x000fea0003800000 */
[----:B-1----:R-:W1:Y:S01]  /*bbd0*/  S2R R7, SR_CgaCtaId ;  /* 0x0000000000077919 */ /* 0x002e620000008800 */
[----:B------:R-:W-:Y:S02]  /*bbe0*/  MOV R4, 0x400 ;  /* 0x0000040000047802 */ /* 0x000fe40000000f00 */
[----:B------:R-:W-:Y:S02]  /*bbf0*/  SHF.L.U32 R9, R5, 0x1f, RZ ;  /* 0x0000001f05097819 */ /* 0x000fe400000006ff */
[----:B-1----:R-:W-:-:S04]  /*bc00*/  LEA R7, R7, R4, 0x18 ;  /* 0x0000000407077211 */ /* 0x002fc800078ec0ff */
[----:B------:R-:W-:-:S04]  /*bc10*/  LEA R4, R0, R7, 0x3 ;  /* 0x0000000700047211 */ /* 0x000fc800078e18ff */
[----:B------:R-:W1:Y:S02]  /*bc20*/  SYNCS.PHASECHK.TRANS64.TRYWAIT P2, [R4+URZ+0x3c460], R9 ;  /* 0x03c46009040075a7 */ /* 0x000e64000804017f */
[----:B-1----:R-:W-:Y:S05]  /*bc30*/  @!P2 BRA `(.L_x_101) ;  /* 0x0000001800aca947 */ /* 0x002fea0003800000 */
.L_x_145:
[----:B------:R-:W-:Y:S01]  /*bc40*/  UPRMT UR4, UR20, 0x9910, URZ ;  /* 0x0000991014047896 */ /* 0x000fe2000800003f */
[----:B-1----:R-:W-:-:S03]  /*bc50*/  @P1 MOV R9, 0x8000 ;  /* 0x0000800000091802 */ /* 0x002fc60000000f00 */
[----:B------:R-:W-:Y:S01]  /*bc60*/  UISETP.NE.AND UP0, UPT, UR4, 0x2, UPT ;  /* 0x000000020400788c */ /* 0x000fe2000bf05270 */
[----:B------:R1:W-:Y:S05]  /*bc70*/  @P1 SYNCS.ARRIVE.TRANS64 RZ, [R4+URZ+0x3c450], R9 ;  /* 0x03c4500904ff19a7 */ /* 0x0003ea000800003f */
[----:B------:R-:W-:-:S13]  /*bc80*/  PLOP3.LUT P2, PT, PT, PT, UP0, 0x80, 0x0 ;  /* 0x000000000000781c */ /* 0x000fda0003f4f008 */
[----:B-1----:R-:W-:Y:S05]  /*bc90*/  @P2 BRA `(.L_x_102) ;  /* 0x0000000000042947 */ /* 0x002fea0003800000 */
[----:B------:R-:W-:Y:S01]  /*bca0*/  BPT.TRAP 0x1 ;  /* 0x000000040000795c */ /* 0x000fe20000300000 */
.L_x_102:
[----:B------:R-:W-:Y:S05]  /*bcb0*/  @P0 BRA `(.L_x_103) ;  /* 0x0000000000040947 */ /* 0x000fea0003800000 */
[----:B------:R-:W-:Y:S01]  /*bcc0*/  BPT.TRAP 0x1 ;  /* 0x000000040000795c */ /* 0x000fe20000300000 */
.L_x_103:
        /* <DEDUP_REMOVED lines=10> */
[----:B------:R-:W-:-:S02]  /*bd70*/  R2UR UR12, R10 ;  /* 0x000000000a0c72ca */ /* 0x000fc400000e0000 */
[----:B------:R-:W-:Y:S02]  /*bd80*/  R2UR UR13, R2 ;  /* 0x00000000020d72ca */ /* 0x000fe400000e0000 */
[----:B------:R-:W-:-:S03]  /*bd90*/  IADD3 R0, R0, 0x1, RZ ;  /* 0x0000000100007810 */ /* 0x000fc60007ffe0ff */
[----:B------:R-:W-:Y:S01]  /*bda0*/  UIADD3 UR11, UR11, UR9, URZ ;  /* 0x000000090b0b7290 */ /* 0x000fe2000fffe03f */
[C---:B------:R-:W-:Y:S01]  /*bdb0*/  ISETP.NE.AND P2, PT, R0.reuse, 0x2, PT ;  /* 0x000000020000780c */ /* 0x040fe20003f45270 */
[----:B------:R-:W-:Y:S02]  /*bdc0*/  ULEA UR8, UR8, UR5, 0xf ;  /* 0x0000000508087291 */ /* 0x000fe4000f8e783f */
[----:B------:R-:W-:Y:S01]  /*bdd0*/  UIADD3 UR9, UR14, 0x3c450, URZ ;  /* 0x0003c4500e097890 */ /* 0x000fe2000fffe03f */
[----:B------:R-:W-:Y:S01]  /*bde0*/  SEL R2, RZ, 0x1, P2 ;  /* 0x00000001ff027807 */ /* 0x000fe20001000000 */
[----:B------:R-:W-:Y:S01]  /*bdf0*/  UIADD3.X UR5, URZ, UR19, URZ, UP0, !UPT ;  /* 0x000000133f057290 */ /* 0x000fe200087fe43f */
[----:B------:R-:W-:Y:S01]  /*be00*/  SEL R0, R0, RZ, P2 ;  /* 0x000000ff00007207 */ /* 0x000fe20001000000 */
[----:B------:R-:W-:Y:S01]  /*be10*/  UIADD3 UR14, UR8, 0x2000, URZ ;  /* 0x00002000080e7890 */ /* 0x000fe2000fffe03f */
[----:B------:R-:W-:Y:S01]  /*be20*/  LOP3.LUT R5, R5, R2, RZ, 0x3c, !PT ;  /* 0x0000000205057212 */ /* 0x000fe200078e3cff */
[----:B------:R-:W-:-:S02]  /*be30*/  UIADD3 UR16, UR8, 0x4000, URZ ;  /* 0x0000400008107890 */ /* 0x000fc4000fffe03f */
[----:B------:R-:W-:-:S03]  /*be40*/  UIADD3 UR17, UR8, 0x6000, URZ ;  /* 0x0000600008117890 */ /* 0x000fc6000fffe03f */
        /* <DEDUP_REMOVED lines=12> */
[----:B--2---:R-:W-:Y:S01]  /*bf10*/  NOP ;  /* 0x0000000000007918 */ /* 0x004fe20000000000 */
.L_x_100:
[----:B------:R-:W-:Y:S05]  /*bf20*/  BSYNC B1 ;  /* 0x0000000000017941 */ /* 0x000fea0003800000 */
.L_x_99:
[----:B------:R-:W-:Y:S02]  /*bf30*/  IADD3 R17, R17, UR21, RZ ;  /* 0x0000001511117c10 */ /* 0x000fe4000fffe0ff */
[----:B-1----:R-:W-:Y:S02]  /*bf40*/  PRMT R4, RZ, 0x7610, R4 ;  /* 0x00007610ff047816 */ /* 0x002fe40000000004 */
[----:B------:R-:W-:-:S13]  /*bf50*/  ISETP.GE.AND P2, PT, R17, UR22, PT ;  /* 0x0000001611007c0c */ /* 0x000fda000bf46270 */
[----:B------:R-:W-:Y:S05]  /*bf60*/  @!P2 BRA `(.L_x_104) ;  /* 0xfffffff40090a947 */ /* 0x000fea000383ffff */
[----:B------:R-:W-:Y:S05]  /*bf70*/  BSYNC B0 ;  /* 0x0000000000007941 */ /* 0x000fea0003800000 */
.L_x_89:
[----:B------:R-:W-:Y:S05]  /*bf80*/  EXIT ;  /* 0x000000000000794d */ /* 0x000fea0003800000 */
.L_x_88:
[----:B-1----:R-:W-:Y:S02]  /*bf90*/  ULDC UR4, c[0x0][0xa00] ;  /* 0x0002800000047ab9 */ /* 0x002fe40000000800 */
[----:B------:R-:W-:-:S13]  /*bfa0*/  ISETP.GE.AND P0, PT, R17, UR4, PT ;  /* 0x0000000411007c0c */ /* 0x000fda000bf06270 */
[----:B------:R-:W-:Y:S05]  /*bfb0*/  @P0 EXIT ;  /* 0x000000000000094d */ /* 0x000fea0003800000 */
[----:B------:R-:W-:Y:S01]  /*bfc0*/  R2UR UR4, R18 ;  /* 0x00000000120472ca */ /* 0x000fe200000e0000 */
[----:B------:R-:W-:Y:S01]  /*bfd0*/  BSSY B0, `(.L_x_105) ;  /* 0x0000126000007945 */ /* 0x000fe20003800000 */
[----:B------:R-:W-:Y:S01]  /*bfe0*/  LOP3.LUT P0, RZ, R2, 0x1f, RZ, 0xc0, !PT ;  /* 0x0000001f02ff7812 */ /* 0x000fe2000780c0ff */
[----:B------:R-:W-:Y:S01]  /*bff0*/  ULDC.64 UR16, c[0x0][0x198] ;  /* 0x0000660000107ab9 */ /* 0x000fe20000000a00 */
[----:B------:R-:W-:Y:S01]  /*c000*/  MOV R5, 0x1 ;  /* 0x0000000100057802 */ /* 0x000fe20000000f00 */
[----:B------:R-:W-:Y:S01]  /*c010*/  ULDC UR20, c[0x0][0xc] ;  /* 0x0000030000147ab9 */ /* 0x000fe20000000800 */
[----:B------:R-:W-:Y:S02]  /*c020*/  PLOP3.LUT P0, PT, P0, P2, PT, 0x2a, 0x0 ;  /* 0x000000000000781c */ /* 0x000fe40000704572 */
[----:B------:R-:W-:Y:S02]  /*c030*/  MOV R0, RZ ;  /* 0x000000ff00007202 */ /* 0x000fe40000000f00 */
[----:B------:R-:W-:-:S03]  /*c040*/  MOV R4, 0x1 ;  /* 0x0000000100047802 */ /* 0x000fc60000000f00 */
[----:B------:R-:W-:-:S12]  /*c050*/  ULOP3.LUT UR19, UR4, 0x2, URZ, 0xfc, !UPT ;  /* 0x0000000204137892 */ /* 0x000fd8000f8efc3f */
.L_x_133:
[----:B------:R-:W1:Y:S01]  /*c060*/  LDC R8, c[0x0][0xa04] ;  /* 0x00028100ff087b82 */ /* 0x000e620000000800 */
[----:B------:R-:W-:Y:S02]  /*c070*/  ULDC UR4, c[0x0][0x28c] ;  /* 0x0000a30000047ab9 */ /* 0x000fe40000000800 */
[----:B------:R-:W-:-:S04]  /*c080*/  UIADD3 UR4, UR4, 0x3f, URZ ;  /* 0x0000003f04047890 */ /* 0x000fc8000fffe03f */
[----:B------:R-:W-:Y:S01]  /*c090*/  USHF.R.S32.HI UR5, URZ, 0x1f, UR4 ;  /* 0x0000001f3f057899 */ /* 0x000fe20008011404 */
[----:B------:R-:W2:Y:S03]  /*c0a0*/  LDC R9, c[0x0][0xa10] ;  /* 0x00028400ff097b82 */ /* 0x000ea60000000800 */
[----:B------:R-:W-:-:S03]  /*c0b0*/  ULEA.HI UR5, UR5, UR4, URZ, 0x6 ;  /* 0x0000000405057291 */ /* 0x000fc6000f8f303f */
[----:B------:R-:W-:Y:S01]  /*c0c0*/  UMOV UR4, 0xffffffff ;  /* 0xffffffff00047882 */ /* 0x000fe20000000000 */
[----:B------:R-:W-:Y:S01]  /*c0d0*/  USHF.R.S32.HI UR5, URZ, 0x6, UR5 ;  /* 0x000000063f057899 */ /* 0x000fe20008011405 */
        /* <DEDUP_REMOVED lines=8> */
[----:B-1----:R-:W-:Y:S01]  /*c160*/  @P3 IMAD.HI.U32 R10, R17, R6, RZ ;  /* 0x00000006110a3227 */ /* 0x002fe200078e00ff */
[----:B------:R-:W-:-:S04]  /*c170*/  MOV R6, R17 ;  /* 0x0000001100067202 */ /* 0x000fc80000000f00 */
[----:B------:R-:W-:-:S05]  /*c180*/  @P3 SHF.R.U32.HI R6, RZ, R7, R10 ;  /* 0x00000007ff063219 */ /* 0x000fca000001160a */
[----:B--2---:R-:W-:-:S04]  /*c190*/  @P4 IMAD.HI.U32 R10, R6, R11, RZ ;  /* 0x0000000b060a4227 */ /* 0x004fc800078e00ff */
[----:B------:R-:W-:Y:S01]  /*c1a0*/  IMAD.MOV.U32 R7, RZ, RZ, R6 ;  /* 0x000000ffff077224 */ /* 0x000fe200078e0006 */
[----:B---3--:R-:W-:-:S05]  /*c1b0*/  @P4 SHF.R.U32.HI R7, RZ, R13, R10 ;  /* 0x0000000dff074219 */ /* 0x008fca000001160a */
[----:B----4-:R-:W-:Y:S01]  /*c1c0*/  @P5 IMAD.HI.U32 R10, R7, R2, RZ ;  /* 0x00000002070a5227 */ /* 0x010fe200078e00ff */
[----:B------:R-:W-:-:S04]  /*c1d0*/  MOV R2, R7 ;  /* 0x0000000700027202 */ /* 0x000fc80000000f00 */
[----:B------:R-:W-:Y:S02]  /*c1e0*/  @P5 SHF.R.U32.HI R2, RZ, R3, R10 ;  /* 0x00000003ff025219 */ /* 0x000fe4000001160a */
[----:B------:R-:W-:Y:S02]  /*c1f0*/  IADD3 R3, -R7, RZ, RZ ;  /* 0x000000ff07037210 */ /* 0x000fe40007ffe1ff */
[----:B------:R-:W-:-:S03]  /*c200*/  IADD3 R2, -R2, RZ, RZ ;  /* 0x000000ff02027210 */ /* 0x000fc60007ffe1ff */
[----:B------:R-:W-:Y:S01]  /*c210*/  IMAD R3, R9, R3, R6 ;  /* 0x0000000309037224 */ /* 0x000fe200078e0206 */
[----:B------:R-:W-:Y:S01]  /*c220*/  IADD3 R6, -R6, RZ, RZ ;  /* 0x000000ff06067210 */ /* 0x000fe20007ffe1ff */
[----:B------:R-:W-:-:S04]  /*c230*/  IMAD R2, R12, R2, R7 ;  /* 0x000000020c027224 */ /* 0x000fc800078e0207 */
[----:B------:R-:W-:-:S05]  /*c240*/  IMAD R8, R8, R6, R17 ;  /* 0x0000000608087224 */ /* 0x000fca00078e0211 */
[----:B------:R-:W-:-:S04]  /*c250*/  LEA R8, R8, 0xbf, 0x7 ;  /* 0x000000bf08087811 */ /* 0x000fc800078e38ff */
[----:B------:R-:W-:-:S04]  /*c260*/  SHF.R.S32.HI R7, RZ, 0x1f, R8 ;  /* 0x0000001fff077819 */ /* 0x000fc80000011408 */
[----:B------:R-:W-:-:S04]  /*c270*/  LEA.HI R7, R7, R8, RZ, 0x6 ;  /* 0x0000000807077211 */ /* 0x000fc800078f30ff */
[----:B------:R-:W-:-:S04]  /*c280*/  SHF.R.S32.HI R6, RZ, 0x6, R7 ;  /* 0x00000006ff067819 */ /* 0x000fc80000011407 */
[----:B------:R-:W-:Y:S01]  /*c290*/  VIMNMX R6, R6, UR5, PT ;  /* 0x0000000506067c48 */ /* 0x000fe2000bfe0100 */
[----:B------:R-:W-:Y:S06]  /*c2a0*/  BRA.DIV UR4, `(.L_x_106) ;  /* 0x0000001604247947 */ /* 0x000fec000b800000 */
[----:B------:R-:W-:-:S13]  /*c2b0*/  ELECT P6, URZ, PT ;  /* 0x00000000003f782f */ /* 0x000fda00038c0000 */
.L_x_148:
[----:B------:R-:W-:Y:S01]  /*c2c0*/  ISETP.GT.AND P3, PT, R6, RZ, P6 ;  /* 0x000000ff0600720c */ /* 0x000fe20003764270 */
[----:B------:R-:W-:-:S12]  /*c2d0*/  BSSY B1, `(.L_x_107) ;  /* 0x0000035000017945 */ /* 0x000fd80003800000 */
[----:B------:R-:W-:Y:S05]  /*c2e0*/  @!P3 BRA `(.L_x_108) ;  /* 0x0000000000ccb947 */ /* 0x000fea0003800000 */
[----:B------:R-:W1:Y:S01]  /*c2f0*/  S2R R8, SR_CgaCtaId ;  /* 0x0000000000087919 */ /* 0x000e620000008800 */
[----:B------:R-:W-:-:S04]  /*c300*/  MOV R7, 0x400 ;  /* 0x0000040000077802 */ /* 0x000fc80000000f00 */
[----:B-1----:R-:W-:Y:S02]  /*c310*/  LEA R9, R8, R7, 0x18 ;  /* 0x0000000708097211 */ /* 0x002fe400078ec0ff */
[----:B------:R-:W-:Y:S02]  /*c320*/  SHF.L.U32 R7, R4, 0x1f, RZ ;  /* 0x0000001f04077819 */ /* 0x000fe400000006ff */
[----:B------:R-:W-:-:S04]  /*c330*/  LEA R8, R0, R9, 0x3 ;  /* 0x0000000900087211 */ /* 0x000fc800078e18ff */
[----:B------:R-:W1:Y:S02]  /*c340*/  SYNCS.PHASECHK.TRANS64.TRYWAIT P4, [R8+URZ+0x3c428], R7 ;  /* 0x03c42807080075a7 */ /* 0x000e64000808017f */
[----:B-1----:R-:W-:Y:S05]  /*c350*/  @!P4 BRA `(.L_x_109) ;  /* 0x000000140018c947 */ /* 0x002fea0003800000 */
.L_x_149:
[----:B------:R-:W-:Y:S01]  /*c360*/  UPRMT UR4, UR19, 0x9910, URZ ;  /* 0x0000991013047896 */ /* 0x000fe2000800003f */
[----:B-1----:R-:W-:-:S03]  /*c370*/  @P2 MOV R7, 0x8000 ;  /* 0x0000800000072802 */ /* 0x002fc60000000f00 */
[----:B------:R-:W-:Y:S01]  /*c380*/  UISETP.NE.AND UP0, UPT, UR4, 0x2, UPT ;  /* 0x000000020400788c */ /* 0x000fe2000bf05270 */
[----:B------:R1:W-:Y:S05]  /*c390*/  @P2 SYNCS.ARRIVE.TRANS64 RZ, [R8+URZ+0x3c400], R7 ;  /* 0x03c4000708ff29a7 */ /* 0x0003ea000800003f */
[----:B------:R-:W-:-:S13]  /*c3a0*/  PLOP3.LUT P4, PT, PT, PT, UP0, 0x80, 0x0 ;  /* 0x000000000000781c */ /* 0x000fda0003f8f008 */
[----:B-1----:R-:W-:Y:S05]  /*c3b0*/  @P4 BRA `(.L_x_110) ;  /* 0x0000000000044947 */ /* 0x002fea0003800000 */
[----:B------:R-:W-:Y:S01]  /*c3c0*/  BPT.TRAP 0x1 ;  /* 0x000000040000795c */ /* 0x000fe20000300000 */
.L_x_110:
[----:B------:R-:W-:Y:S05]  /*c3d0*/  @P0 BRA `(.L_x_111) ;  /* 0x0000000000040947 */ /* 0x000fea0003800000 */
[----:B------:R-:W-:Y:S01]  /*c3e0*/  BPT.TRAP 0x1 ;  /* 0x000000040000795c */ /* 0x000fe20000300000 */
.L_x_111:
[----:B------:R-:W-:Y:S01]  /*c3f0*/  LEA R9, R0, R9, 0xf ;  /* 0x0000000900097211 */ /* 0x000fe200078e78ff */
[----:B------:R-:W-:Y:S01]  /*c400*/  UIADD3 UR4, UP0, UR16, 0x1f0, URZ ;  /* 0x000001f010047890 */ /* 0x000fe2000ff1e03f */
[----:B------:R-:W-:Y:S01]  /*c410*/  R2UR UR9, R8 ;  /* 0x00000000080972ca */ /* 0x000fe200000e0000 */
[----:B------:R-:W-:Y:S01]  /*c420*/  UMOV UR10, URZ ;  /* 0x0000003f000a7c82 */ /* 0x000fe20008000000 */
[----:B------:R-:W-:Y:S01]  /*c430*/  R2UR UR14, R9 ;  /* 0x00000000090e72ca */ /* 0x000fe200000e0000 */
[----:B------:R-:W-:Y:S01]  /*c440*/  UIADD3.X UR5, URZ, UR17, URZ, UP0, !UPT ;  /* 0x000000113f057290 */ /* 0x000fe200087fe43f */
[----:B------:R-:W-:Y:S01]  /*c450*/  R2UR UR12, R3 ;  /* 0x00000000030c72ca */ /* 0x000fe200000e0000 */
[----:B------:R-:W-:Y:S01]  /*c460*/  UMOV UR6, 0x0 ;  /* 0x0000000000067882 */ /* 0x000fe20000000000 */
[----:B------:R-:W-:Y:S01]  /*c470*/  R2UR UR13, R2 ;  /* 0x00000000020d72ca */ /* 0x000fe200000e0000 */
[----:B------:R-:W-:Y:S01]  /*c480*/  UMOV UR7, 0x10000000 ;  /* 0x1000000000077882 */ /* 0x000fe20000000000 */
[----:B------:R-:W-:Y:S01]  /*c490*/  UMOV UR11, URZ ;  /* 0x0000003f000b7c82 */ /* 0x000fe20008000000 */
[----:B------:R-:W-:Y:S01]  /*c4a0*/  UMOV UR21, 0x40 ;  /* 0x0000004000157882 */ /* 0x000fe20000000000 */
[----:B------:R-:W-:-:S03]  /*c4b0*/  IADD3 R0, R0, 0x1, RZ ;  /* 0x0000000100007810 */ /* 0x000fc60007ffe0ff */
[----:B------:R-:W-:Y:S01]  /*c4c0*/  UIADD3 UR9, UR9, 0x3c400, URZ ;  /* 0x0003c40009097890 */ /* 0x000fe2000fffe03f */
[C---:B------:R-:W-:Y:S01]  /*c4d0*/  ISETP.NE.AND P4, PT, R0.reuse, 0x5, PT ;  /* 0x000000050000780c */ /* 0x040fe20003f85270 */
[----:B------:R-:W-:Y:S02]  /*c4e0*/  UIADD3 UR8, UR14, 0x10000, URZ ;  /* 0x000100000e087890 */ /* 0x000fe4000fffe03f */
[----:B------:R-:W-:Y:S01]  /*c4f0*/  UIADD3 UR15, UR14, 0x12000, URZ ;  /* 0x000120000e0f7890 */ /* 0x000fe2000fffe03f */
[----:B------:R-:W-:Y:S01]  /*c500*/  SEL R7, RZ, 0x1, P4 ;  /* 0x00000001ff077807 */ /* 0x000fe20002000000 */
[----:B------:R-:W-:Y:S01]  /*c510*/  UIADD3 UR18, UR14, 0x14000, URZ ;  /* 0x000140000e127890 */ /* 0x000fe2000fffe03f */
[----:B------:R-:W-:Y:S01]  /*c520*/  SEL R0, R0, RZ, P4 ;  /* 0x000000ff00007207 */ /* 0x000fe20002000000 */
[----:B------:R-:W-:Y:S01]  /*c530*/  UIADD3 UR14, UR14, 0x16000, URZ ;  /* 0x000160000e0e7890 */ /* 0x000fe2000fffe03f */
[----:B------:R-:W-:Y:S02]  /*c540*/  LOP3.LUT R4, R4, R7, RZ, 0x3c, !PT ;  /* 0x0000000704047212 */ /* 0x000fe400078e3cff */
        /* <DEDUP_REMOVED lines=13> */
.L_x_108:
[----:B------:R-:W-:Y:S05]  /*c620*/  BSYNC B1 ;  /* 0x0000000000017941 */ /* 0x000fea0003800000 */
.L_x_107:
        /* <DEDUP_REMOVED lines=10> */
.L_x_113:
[----:B------:R-:W-:Y:S05]  /*c6d0*/  BSYNC B1 ;  /* 0x0000000000017941 */ /* 0x000fea0003800000 */
.L_x_112:
[----:B------:R-:W-:Y:S01]  /*c6e0*/  BSSY B1, `(.L_x_115) ;  /* 0x0000037000017945 */ /* 0x000fe20003800000 */
[----:B------:R-:W-:-:S03]  /*c6f0*/  MOV R9, RZ ;  /* 0x000000ff00097202 */ /* 0x000fc60000000f00 */
[----:B------:R-:W-:Y:S05]  /*c700*/  @!P3 BRA `(.L_x_116) ;  /* 0x0000000000d0b947 */ /* 0x000fea0003800000 */
[----:B-1----:R-:W1:Y:S01]  /*c710*/  S2R R8, SR_CgaCtaId ;  /* 0x0000000000087919 */ /* 0x002e620000008800 */
[----:B------:R-:W-:-:S04]  /*c720*/  MOV R5, 0x400 ;  /* 0x0000040000057802 */ /* 0x000fc80000000f00 */
[----:B-1----:R-:W-:Y:S02]  /*c730*/  LEA R5, R8, R5, 0x18 ;  /* 0x0000000508057211 */ /* 0x002fe400078ec0ff */
[----:B------:R-:W-:-:S03]  /*c740*/  SHF.L.U32 R8, R4, 0x1f, RZ ;  /* 0x0000001f04087819 */ /* 0x000fc600000006ff */
[----:B------:R-:W-:-:S04]  /*c750*/  IMAD R7, R0, 0x8, R5 ;  /* 0x0000000800077824 */ /* 0x000fc800078e0205 */
[----:B------:R-:W1:Y:S02]  /*c760*/  SYNCS.PHASECHK.TRANS64.TRYWAIT P3, [R7+URZ+0x3c428], R8 ;  /* 0x03c42808070075a7 */ /* 0x000e64000806017f */
[----:B-1----:R-:W-:Y:S05]  /*c770*/  @!P3 BRA `(.L_x_117) ;  /* 0x000000100038b947 */ /* 0x002fea0003800000 */
.L_x_150:
[----:B------:R-:W-:Y:S01]  /*c780*/  UPRMT UR4, UR19, 0x9910, URZ ;  /* 0x0000991013047896 */ /* 0x000fe2000800003f */
[----:B-1----:R-:W-:-:S03]  /*c790*/  @P2 MOV R8, 0x8000 ;  /* 0x0000800000082802 */ /* 0x002fc60000000f00 */
[----:B------:R-:W-:Y:S01]  /*c7a0*/  UISETP.NE.AND UP0, UPT, UR4, 0x2, UPT ;  /* 0x000000020400788c */ /* 0x000fe2000bf05270 */
[----:B------:R1:W-:Y:S05]  /*c7b0*/  @P2 SYNCS.ARRIVE.TRANS64 RZ, [R7+URZ+0x3c400], R8 ;  /* 0x03c4000807ff29a7 */ /* 0x0003ea000800003f */
[----:B------:R-:W-:-:S13]  /*c7c0*/  PLOP3.LUT P3, PT, PT, PT, UP0, 0x80, 0x0 ;  /* 0x000000000000781c */ /* 0x000fda0003f6f008 */
[----:B-1----:R-:W-:Y:S05]  /*c7d0*/  @P3 BRA `(.L_x_118) ;  /* 0x0000000000043947 */ /* 0x002fea0003800000 */
[----:B------:R-:W-:Y:S01]  /*c7e0*/  BPT.TRAP 0x1 ;  /* 0x000000040000795c */ /* 0x000fe20000300000 */
.L_x_118:
[----:B------:R-:W-:Y:S05]  /*c7f0*/  @P0 BRA `(.L_x_119) ;  /* 0x0000000000040947 */ /* 0x000fea0003800000 */
[----:B------:R-:W-:Y:S01]  /*c800*/  BPT.TRAP 0x1 ;  /* 0x000000040000795c */ /* 0x000fe20000300000 */
.L_x_119:
        /* <DEDUP_REMOVED lines=12> */
[----:B------:R-:W-:-:S02]  /*c8d0*/  IADD3 R0, R0, 0x1, RZ ;  /* 0x0000000100007810 */ /* 0x000fc40007ffe0ff */
[----:B------:R-:W-:Y:S01]  /*c8e0*/  MOV R9, 0x1 ;  /* 0x0000000100097802 */ /* 0x000fe20000000f00 */
        /* <DEDUP_REMOVED lines=8> */
[----:B------:R-:W-:-:S02]  /*c970*/  LOP3.LUT R4, R4, R5, RZ, 0x3c, !PT ;  /* 0x0000000504047212 */ /* 0x000fc400078e3cff */
[----:B------:R1:W-:Y:S01]  /*c980*/  UTMALDG.4D [UR8], [UR4], desc[UR6] ;  /* 0x00000608040075b4 */ /* 0x0003e20008019000 */
[----:B------:R-:W-:Y:S01]  /*c990*/  UMOV UR14, 0x80 ;  /* 0x00000080000e7882 */ /* 0x000fe20000000000 */
[----:B-1----:R-:W-:Y:S01]  /*c9a0*/  UMOV UR8, UR15 ;  /* 0x0000000f00087c82 */ /* 0x002fe20008000000 */
[----:B------:R-:W-:Y:S02]  /*c9b0*/  UMOV UR10, UR18 ;  /* 0x00000012000a7c82 */ /* 0x000fe40008000000 */
        /* <DEDUP_REMOVED lines=9> */
.L_x_116:
[----:B------:R-:W-:Y:S05]  /*ca50*/  BSYNC B1 ;  /* 0x0000000000017941 */ /* 0x000fea0003800000 */
.L_x_115:
[----:B------:R-:W-:Y:S01]  /*ca60*/  ISETP.GE.AND P3, PT, R6, 0x2, PT ;  /* 0x000000020600780c */ /* 0x000fe20003f66270 */
[----:B------:R-:W-:-:S12]  /*ca70*/  BSSY B1, `(.L_x_120) ;  /* 0x0000076000017945 */ /* 0x000fd80003800000 */
[----:B------:R-:W-:Y:S05]  /*ca80*/  @!P3 BRA `(.L_x_121) ;  /* 0x0000000400d0b947 */ /* 0x000fea0003800000 */
[----:B------:R-:W-:-:S07]  /*ca90*/  SHF.L.U32 R6, R6, 0x1, RZ ;  /* 0x0000000106067819 */ /* 0x000fce00000006ff */
.L_x_132:
[----:B------:R-:W-:Y:S04]  /*caa0*/  BSSY B2, `(.L_x_122) ;  /* 0x0000036000027945 */ /* 0x000fe80003800000 */
[----:B------:R-:W-:Y:S05]  /*cab0*/  @!P6 BRA `(.L_x_123) ;  /* 0x0000000000d0e947 */ /* 0x000fea0003800000 */
[----:B-1----:R-:W1:Y:S01]  /*cac0*/  S2R R8, SR_CgaCtaId ;  /* 0x0000000000087919 */ /* 0x002e620000008800 */
[----:B------:R-:W-:-:S04]  /*cad0*/  MOV R5, 0x400 ;  /* 0x0000040000057802 */ /* 0x000fc80000000f00 */
[----:B-1----:R-:W-:Y:S02]  /*cae0*/  LEA R5, R8, R5, 0x18 ;  /* 0x0000000508057211 */ /* 0x002fe400078ec0ff */
[----:B------:R-:W-:Y:S02]  /*caf0*/  SHF.L.U32 R8, R4, 0x1f, RZ ;  /* 0x0000001f04087819 */ /* 0x000fe400000006ff */
[----:B------:R-:W-:-:S04]  /*cb00*/  LEA R7, R0, R5, 0x3 ;  /* 0x0000000500077211 */ /* 0x000fc800078e18ff */
[----:B------:R-:W1:Y:S02]  /*cb10*/  SYNCS.PHASECHK.TRANS64.TRYWAIT P3, [R7+URZ+0x3c428], R8 ;  /* 0x03c42808070075a7 */ /* 0x000e64000806017f */
[----:B-1----:R-:W-:Y:S05]  /*cb20*/  @!P3 BRA `(.L_x_124) ;  /* 0x0000000c0060b947 */ /* 0x002fea0003800000 */
.L_x_151:
[----:B------:R-:W-:Y:S01]  /*cb30*/  UPRMT UR4, UR19, 0x9910, URZ ;  /* 0x0000991013047896 */ /* 0x000fe2000800003f */
[----:B-1----:R-:W-:-:S03]  /*cb40*/  @P2 MOV R8, 0x8000 ;  /* 0x0000800000082802 */ /* 0x002fc60000000f00 */
[----:B------:R-:W-:Y:S01]  /*cb50*/  UISETP.NE.AND UP0, UPT, UR4, 0x2, UPT ;  /* 0x000000020400788c */ /* 0x000fe2000bf05270 */
[----:B------:R1:W-:Y:S05]  /*cb60*/  @P2 SYNCS.ARRIVE.TRANS64 RZ, [R7+URZ+0x3c400], R8 ;  /* 0x03c4000807ff29a7 */ /* 0x0003ea000800003f */
[----:B------:R-:W-:-:S13]  /*cb70*/  PLOP3.LUT P3, PT, PT, PT, UP0, 0x80, 0x0 ;  /* 0x000000000000781c */ /* 0x000fda0003f6f008 */
[----:B-1----:R-:W-:Y:S05]  /*cb80*/  @P3 BRA `(.L_x_125) ;  /* 0x0000000000043947 */ /* 0x002fea0003800000 */
[----:B------:R-:W-:Y:S01]  /*cb90*/  BPT.TRAP 0x1 ;  /* 0x000000040000795c */ /* 0x000fe20000300000 */
.L_x_125:
[----:B------:R-:W-:Y:S05]  /*cba0*/  @P0 BRA `(.L_x_126) ;  /* 0x0000000000040947 */ /* 0x000fea0003800000 */
[----:B------:R-:W-:Y:S01]  /*cbb0*/  BPT.TRAP 0x1 ;  /* 0x000000040000795c */ /* 0x000fe20000300000 */
.L_x_126:
        /* <DEDUP_REMOVED lines=10> */
[----:B------:R-:W-:Y:S01]  /*cc60*/  R2UR UR13, R2 ;  /* 0x00000000020d72ca */ /* 0x000fe200000e0000 */
[----:B------:R-:W-:Y:S01]  /*cc70*/  UMOV UR18, 0x40 ;  /* 0x0000004000127882 */ /* 0x000fe20000000000 */
[----:B------:R-:W-:-:S03]  /*cc80*/  IADD3 R0, R0, 0x1, RZ ;  /* 0x0000000100007810 */ /* 0x000fc60007ffe0ff */
[----:B------:R-:W-:Y:S01]  /*cc90*/  UIADD3 UR9, UR9, 0x3c400, URZ ;  /* 0x0003c40009097890 */ /* 0x000fe2000fffe03f */
[C---:B------:R-:W-:Y:S01]  /*cca0*/  ISETP.NE.AND P3, PT, R0.reuse, 0x5, PT ;  /* 0x000000050000780c */ /* 0x040fe20003f65270 */
[----:B------:R-:W-:Y:S02]  /*ccb0*/  UIADD3 UR8, UR14, 0x10000, URZ ;  /* 0x000100000e087890 */ /* 0x000fe4000fffe03f */
[----:B------:R-:W-:Y:S01]  /*ccc0*/  USHF.L.U32 UR11, UR11, 0x6, URZ ;  /* 0x000000060b0b7899 */ /* 0x000fe2000800063f */
[----:B------:R-:W-:Y:S01]  /*ccd0*/  SEL R5, RZ, 0x1, P3 ;  /* 0x00000001ff057807 */ /* 0x000fe20001800000 */
[----:B------:R-:W-:Y:S01]  /*cce0*/  UIADD3 UR15, UR14, 0x12000, URZ ;  /* 0x000120000e0f7890 */ /* 0x000fe2000fffe03f */
[----:B------:R-:W-:Y:S01]  /*ccf0*/  SEL R0, R0, RZ, P3 ;  /* 0x000000ff00007207 */ /* 0x000fe20001800000 */
[----:B------:R-:W-:Y:S01]  /*cd00*/  UIADD3 UR21, UR14, 0x14000, URZ ;  /* 0x000140000e157890 */ /* 0x000fe2000fffe03f */
[----:B------:R-:W-:Y:S01]  /*cd10*/  LOP3.LUT R4, R4, R5, RZ, 0x3c, !PT ;  /* 0x0000000504047212 */ /* 0x000fe200078e3cff */
[----:B------:R-:W-:-:S03]  /*cd20*/  UIADD3 UR22, UR14, 0x16000, URZ ;  /* 0x000160000e167890 */ /* 0x000fc6000fffe03f */
        /* <DEDUP_REMOVED lines=13> */
.L_x_123:
[----:B------:R-:W-:Y:S05]  /*ce00*/  BSYNC B2 ;  /* 0x0000000000027941 */ /* 0x000fea0003800000 */
.L_x_122:
[----:B------:R-:W-:Y:S01]  /*ce10*/  ISETP.LT.OR P3, PT, R6, 0x4, !P6 ;  /* 0x000000040600780c */ /* 0x000fe20007761670 */
[----:B------:R-:W-:-:S12]  /*ce20*/  BSSY B2, `(.L_x_127) ;  /* 0x0000037000027945 */ /* 0x000fd80003800000 */
[----:B------:R-:W-:Y:S05]  /*ce30*/  @P3 BRA `(.L_x_128) ;  /* 0x0000000000d43947 */ /* 0x000fea0003800000 */
[----:B-1----:R-:W1:Y:S01]  /*ce40*/  S2R R8, SR_CgaCtaId ;  /* 0x0000000000087919 */ /* 0x002e620000008800 */
[----:B------:R-:W-:-:S04]  /*ce50*/  MOV R5, 0x400 ;  /* 0x0000040000057802 */ /* 0x000fc80000000f00 */
[----:B-1----:R-:W-:Y:S02]  /*ce60*/  LEA R5, R8, R5, 0x18 ;  /* 0x0000000508057211 */ /* 0x002fe400078ec0ff */
[----:B------:R-:W-:-:S03]  /*ce70*/  SHF.L.U32 R8, R4, 0x1f, RZ ;  /* 0x0000001f04087819 */ /* 0x000fc600000006ff */
[----:B------:R-:W-:-:S04]  /*ce80*/  IMAD R7, R0, 0x8, R5 ;  /* 0x0000000800077824 */ /* 0x000fc800078e0205 */
[----:B------:R-:W1:Y:S02]  /*ce90*/  SYNCS.PHASECHK.TRANS64.TRYWAIT P3, [R7+URZ+0x3c428], R8 ;  /* 0x03c42808070075a7 */ /* 0x000e64000806017f */
[----:B-1----:R-:W-:Y:S05]  /*cea0*/  @!P3 BRA `(.L_x_129) ;  /* 0x000000080094b947 */ /* 0x002fea0003800000 */
.L_x_152:
[----:B------:R-:W-:Y:S01]  /*ceb0*/  UPRMT UR4, UR19, 0x9910, URZ ;  /* 0x0000991013047896 */ /* 0x000fe2000800003f */
[----:B-1----:R-:W-:-:S03]  /*cec0*/  @P1 MOV R8, 0x8000 ;  /* 0x0000800000081802 */ /* 0x002fc60000000f00 */
[----:B------:R-:W-:Y:S01]  /*ced0*/  UISETP.NE.AND UP0, UPT, UR4, 0x2, UPT ;  /* 0x000000020400788c */ /* 0x000fe2000bf05270 */
[----:B------:R1:W-:Y:S05]  /*cee0*/  @P1 SYNCS.ARRIVE.TRANS64 RZ, [R7+URZ+0x3c400], R8 ;  /* 0x03c4000807ff19a7 */ /* 0x0003ea000800003f */
[----:B------:R-:W-:-:S13]  /*cef0*/  PLOP3.LUT P3, PT, PT, PT, UP0, 0x80, 0x0 ;  /* 0x000000000000781c */ /* 0x000fda0003f6f008 */
[----:B-1----:R-:W-:Y:S05]  /*cf00*/  @P3 BRA `(.L_x_130) ;  /* 0x0000000000043947 */ /* 0x002fea0003800000 */
[----:B------:R-:W-:Y:S01]  /*cf10*/  BPT.TRAP 0x1 ;  /* 0x000000040000795c */ /* 0x000fe20000300000 */
.L_x_130:
[----:B------:R-:W-:Y:S05]  /*cf20*/  @P0 BRA `(.L_x_131) ;  /* 0x0000000000040947 */ /* 0x000fea0003800000 */
[----:B------:R-:W-:Y:S01]  /*cf30*/  BPT.TRAP 0x1 ;  /* 0x000000040000795c */ /* 0x000fe20000300000 */
.L_x_131:
        /* <DEDUP_REMOVED lines=12> */
[----:B------:R-:W-:-:S02]  /*d000*/  IADD3 R0, R0, 0x1, RZ ;  /* 0x0000000100007810 */ /* 0x000fc40007ffe0ff */
[----:B------:R-:W-:Y:S01]  /*d010*/  IADD3 R9, R9, 0x1, RZ ;  /* 0x0000000109097810 */ /* 0x000fe20007ffe0ff */
        /* <DEDUP_REMOVED lines=23> */
.L_x_128:
[----:B------:R-:W-:Y:S05]  /*d190*/  BSYNC B2 ;  /* 0x0000000000027941 */ /* 0x000fea0003800000 */
.L_x_127:
[C---:B------:R-:W-:Y:S02]  /*d1a0*/  ISETP.GT.AND P3, PT, R6.reuse, 0x4, PT ;  /* 0x000000040600780c */ /* 0x040fe40003f64270 */
[----:B------:R-:W-:-:S11]  /*d1b0*/  IADD3 R6, R6, -0x2, RZ ;  /* 0xfffffffe06067810 */ /* 0x000fd60007ffe0ff */
[----:B------:R-:W-:Y:S05]  /*d1c0*/  @P3 BRA `(.L_x_132) ;  /* 0xfffffff800343947 */ /* 0x000fea000383ffff */
.L_x_121:
[----:B------:R-:W-:Y:S05]  /*d1d0*/  BSYNC B1 ;  /* 0x0000000000017941 */ /* 0x000fea0003800000 */
.L_x_120:
[----:B------:R-:W-:Y:S01]  /*d1e0*/  IADD3 R17, R17, UR20, RZ ;  /* 0x0000001411117c10 */ /* 0x000fe2000fffe0ff */
[----:B------:R-:W-:Y:S01]  /*d1f0*/  ULDC UR4, c[0x0][0xa00] ;  /* 0x0002800000047ab9 */ /* 0x000fe20000000800 */
[----:B-1----:R-:W-:Y:S02]  /*d200*/  PRMT R5, RZ, 0x7610, R5 ;  /* 0x00007610ff057816 */ /* 0x002fe40000000005 */
[----:B------:R-:W-:-:S13]  /*d210*/  ISETP.GE.AND P3, PT, R17, UR4, PT ;  /* 0x0000000411007c0c */ /* 0x000fda000bf66270 */
[----:B------:R-:W-:Y:S05]  /*d220*/  @!P3 BRA `(.L_x_133) ;  /* 0xffffffec008cb947 */ /* 0x000fea000383ffff */
[----:B------:R-:W-:Y:S05]  /*d230*/  BSYNC B0 ;  /* 0x0000000000007941 */ /* 0x000fea0003800000 */
.L_x_105:
[----:B------:R-:W-:Y:S05]  /*d240*/  EXIT ;  /* 0x000000000000794d */ /* 0x000fea0003800000 */
.L_x_17:
[----:B-1----:R-:W-:-:S04]  /*d250*/  MOV R3, UR4 ;  /* 0x0000000400037c02 */ /* 0x002fc80008000f00 */
[----:B------:R1:W2:Y:S03]  /*d260*/  SYNCS.PHASECHK.TRANS64.TRYWAIT P1, [R3+URZ+0x3c450], R0 ;  /* 0x03c45000030075a7 */ /* 0x0002a6000802017f */
[----:B--2---:R-:W-:Y:S05]  /*d270*/  @!P1 NANOSLEEP.SYNCS 0x989680 ;  /* 0x009896800000995d */ /* 0x004fea0003900000 */
[----:B------:R-:W2:Y:S02]  /*d280*/  @!P1 SYNCS.PHASECHK.TRANS64 P1, [R3+URZ+0x3c450], R0 ;  /* 0x03c45000030095a7 */ /* 0x000ea4000802007f */
[----:B--2---:R-:W-:Y:S05]  /*d290*/  @!P1 BRA `(.L_x_17) ;  /* 0xfffffffc00ec9947 */ /* 0x004fea000383ffff */
[----:B------:R-:W-:Y:S05]  /*d2a0*/  BRA `(.L_x_134) ;  /* 0xffffff4000b07947 */ /* 0x000fea000383ffff */
.L_x_19:
[----:B-1----:R-:W-:-:S04]  /*d2b0*/  MOV R6, UR52 ;  /* 0x0000003400067c02 */ /* 0x002fc80008000f00 */
[----:B------:R1:W2:Y:S03]  /*d2c0*/  SYNCS.PHASECHK.TRANS64.TRYWAIT P1, [R6+URZ+0x3c400], R3 ;  /* 0x03c40003060075a7 */ /* 0x0002a6000802017f */
[----:B--2---:R-:W-:Y:S05]  /*d2d0*/  @!P1 NANOSLEEP.SYNCS 0x989680 ;  /* 0x009896800000995d */ /* 0x004fea0003900000 */
[----:B------:R-:W2:Y:S02]  /*d2e0*/  @!P1 SYNCS.PHASECHK.TRANS64 P1, [R6+URZ+0x3c400], R3 ;  /* 0x03c40003060095a7 */ /* 0x000ea4000802007f */
[----:B--2---:R-:W-:Y:S05]  /*d2f0*/  @!P1 BRA `(.L_x_19) ;  /* 0xfffffffc00ec9947 */ /* 0x004fea000383ffff */
[----:B------:R-:W-:Y:S05]  /*d300*/  BRA `(.L_x_135) ;  /* 0xffffff4000cc7947 */ /* 0x000fea000383ffff */
.L_x_20:
[----:B------:R-:W-:-:S13]  /*d310*/  R2UR UR4, R0 ;  /* 0x00000000000472ca */ /* 0x000fda00000e0000 */
[----:B-1----:R-:W-:-:S04]  /*d320*/  MOV R3, UR4 ;  /* 0x0000000400037c02 */ /* 0x002fc80008000f00 */
[----:B------:R1:W2:Y:S03]  /*d330*/  SYNCS.PHASECHK.TRANS64.TRYWAIT P1, [R3+URZ+-0x8], R4 ;  /* 0xfffff804030075a7 */ /* 0x0002a6000802017f */
[----:B--2---:R-:W-:Y:S05]  /*d340*/  @!P1 NANOSLEEP.SYNCS 0x989680 ;  /* 0x009896800000995d */ /* 0x004fea0003900000 */
[----:B------:R-:W2:Y:S02]  /*d350*/  @!P1 SYNCS.PHASECHK.TRANS64 P1, [R3+URZ+-0x8], R4 ;  /* 0xfffff804030095a7 */ /* 0x000ea4000802007f */
[----:B--2---:R-:W-:Y:S05]  /*d360*/  @!P1 BRA `(.L_x_20) ;  /* 0xfffffffc00e89947 */ /* 0x004fea000383ffff */
[----:B------:R-:W-:Y:S05]  /*d370*/  BRA `(.L_x_136) ;  /* 0xffffff4000bc7947 */ /* 0x000fea000383ffff */
.L_x_22:
[----:B-1----:R-:W-:-:S04]  /*d380*/  IMAD.U32 R24, RZ, RZ, UR4 ;  /* 0x00000004ff187e24 */ /* 0x002fc8000f8e00ff */
[----:B------:R1:W2:Y:S03]  /*d390*/  SYNCS.PHASECHK.TRANS64.TRYWAIT P1, [R24+URZ+0x3c400], R15 ;  /* 0x03c4000f180075a7 */ /* 0x0002a6000802017f */
[----:B--2---:R-:W-:Y:S05]  /*d3a0*/  @!P1 NANOSLEEP.SYNCS 0x989680 ;  /* 0x009896800000995d */ /* 0x004fea0003900000 */
[----:B------:R-:W2:Y:S02]  /*d3b0*/  @!P1 SYNCS.PHASECHK.TRANS64 P1, [R24+URZ+0x3c400], R15 ;  /* 0x03c4000f180095a7 */ /* 0x000ea4000802007f */
[----:B--2---:R-:W-:Y:S05]  /*d3c0*/  @!P1 BRA `(.L_x_22) ;  /* 0xfffffffc00ec9947 */ /* 0x004fea000383ffff */
[----:B------:R-:W-:Y:S05]  /*d3d0*/  BRA `(.L_x_137) ;  /* 0xffffff6000047947 */ /* 0x000fea000383ffff */
.L_x_27:
[----:B-1----:R-:W-:-:S04]  /*d3e0*/  MOV R21, UR5 ;  /* 0x0000000500157c02 */ /* 0x002fc80008000f00 */
[----:B------:R1:W2:Y:S03]  /*d3f0*/  SYNCS.PHASECHK.TRANS64.TRYWAIT P2, [R21+URZ+0x3c400], R20 ;  /* 0x03c40014150075a7 */ /* 0x0002a6000804017f */
[----:B--2---:R-:W-:Y:S05]  /*d400*/  @!P2 NANOSLEEP.SYNCS 0x989680 ;  /* 0x009896800000a95d */ /* 0x004fea0003900000 */
[----:B------:R-:W2:Y:S02]  /*d410*/  @!P2 SYNCS.PHASECHK.TRANS64 P2, [R21+URZ+0x3c400], R20 ;  /* 0x03c400141500a5a7 */ /* 0x000ea4000804007f */
[----:B--2---:R-:W-:Y:S05]  /*d420*/  @!P2 BRA `(.L_x_27) ;  /* 0xfffffffc00eca947 */ /* 0x004fea000383ffff */
[----:B------:R-:W-:Y:S05]  /*d430*/  BRA `(.L_x_138) ;  /* 0xffffff6000c87947 */ /* 0x000fea000383ffff */
.L_x_31:
[----:B-1----:R-:W-:-:S04]  /*d440*/  MOV R168, UR10 ;  /* 0x0000000a00a87c02 */ /* 0x002fc80008000f00 */
[----:B------:R1:W2:Y:S03]  /*d450*/  SYNCS.PHASECHK.TRANS64.TRYWAIT P2, [R168+URZ+0x3c400], R193 ;  /* 0x03c400c1a80075a7 */ /* 0x0002a6000804017f */
[----:B--2---:R-:W-:Y:S05]  /*d460*/  @!P2 NANOSLEEP.SYNCS 0x989680 ;  /* 0x009896800000a95d */ /* 0x004fea0003900000 */
[----:B------:R-:W2:Y:S02]  /*d470*/  @!P2 SYNCS.PHASECHK.TRANS64 P2, [R168+URZ+0x3c400], R193 ;  /* 0x03c400c1a800a5a7 */ /* 0x000ea4000804007f */
[----:B--2---:R-:W-:Y:S05]  /*d480*/  @!P2 BRA `(.L_x_31) ;  /* 0xfffffffc00eca947 */ /* 0x004fea000383ffff */
[----:B------:R-:W-:Y:S05]  /*d490*/  BRA `(.L_x_30) ;  /* 0xffffff8000847947 */ /* 0x000fea000383ffff */
.L_x_39:
[----:B-1----:R-:W-:-:S04]  /*d4a0*/  MOV R21, UR5 ;  /* 0x0000000500157c02 */ /* 0x002fc80008000f00 */
[----:B------:R1:W2:Y:S03]  /*d4b0*/  SYNCS.PHASECHK.TRANS64.TRYWAIT P2, [R21+URZ+0x3c400], R20 ;  /* 0x03c40014150075a7 */ /* 0x0002a6000804017f */
[----:B--2---:R-:W-:Y:S05]  /*d4c0*/  @!P2 NANOSLEEP.SYNCS 0x989680 ;  /* 0x009896800000a95d */ /* 0x004fea0003900000 */
[----:B------:R-:W2:Y:S02]  /*d4d0*/  @!P2 SYNCS.PHASECHK.TRANS64 P2, [R21+URZ+0x3c400], R20 ;  /* 0x03c400141500a5a7 */ /* 0x000ea4000804007f */
[----:B--2---:R-:W-:Y:S05]  /*d4e0*/  @!P2 BRA `(.L_x_39) ;  /* 0xfffffffc00eca947 */ /* 0x004fea000383ffff */
[----:B------:R-:W-:Y:S05]  /*d4f0*/  BRA `(.L_x_139) ;  /* 0xffffff8400847947 */ /* 0x000fea000383ffff */
.L_x_43:
[----:B-1----:R-:W-:-:S04]  /*d500*/  MOV R167, UR10 ;  /* 0x0000000a00a77c02 */ /* 0x002fc80008000f00 */
[----:B------:R1:W2:Y:S03]  /*d510*/  SYNCS.PHASECHK.TRANS64.TRYWAIT P2, [R167+URZ+0x3c400], R168 ;  /* 0x03c400a8a70075a7 */ /* 0x0002a6000804017f */
[----:B--2---:R-:W-:Y:S05]  /*d520*/  @!P2 NANOSLEEP.SYNCS 0x989680 ;  /* 0x009896800000a95d */ /* 0x004fea0003900000 */
[----:B------:R-:W2:Y:S02]  /*d530*/  @!P2 SYNCS.PHASECHK.TRANS64 P2, [R167+URZ+0x3c400], R168 ;  /* 0x03c400a8a700a5a7 */ /* 0x000ea4000804007f */
[----:B--2---:R-:W-:Y:S05]  /*d540*/  @!P2 BRA `(.L_x_43) ;  /* 0xfffffffc00eca947 */ /* 0x004fea000383ffff */
[----:B------:R-:W-:Y:S05]  /*d550*/  BRA `(.L_x_42) ;  /* 0xffffffa800887947 */ /* 0x000fea000383ffff */
.L_x_63:
[----:B------:R-:W-:-:S13]  /*d560*/  R2UR UR4, R0 ;  /* 0x00000000000472ca */ /* 0x000fda00000e0000 */
[----:B-1----:R-:W-:-:S04]  /*d570*/  MOV R4, UR4 ;  /* 0x0000000400047c02 */ /* 0x002fc80008000f00 */
[----:B------:R1:W2:Y:S03]  /*d580*/  SYNCS.PHASECHK.TRANS64.TRYWAIT P1, [R4+URZ+0x8], R3 ;  /* 0x00000803040075a7 */ /* 0x0002a6000802017f */
[----:B--2---:R-:W-:Y:S05]  /*d590*/  @!P1 NANOSLEEP.SYNCS 0x989680 ;  /* 0x009896800000995d */ /* 0x004fea0003900000 */
[----:B------:R-:W2:Y:S02]  /*d5a0*/  @!P1 SYNCS.PHASECHK.TRANS64 P1, [R4+URZ+0x8], R3 ;  /* 0x00000803040095a7 */ /* 0x000ea4000802007f */
[----:B--2---:R-:W-:Y:S05]  /*d5b0*/  @!P1 BRA `(.L_x_63) ;  /* 0xfffffffc00e89947 */ /* 0x004fea000383ffff */
[----:B------:R-:W-:Y:S05]  /*d5c0*/  BRA `(.L_x_140) ;  /* 0xffffffb800087947 */ /* 0x000fea000383ffff */
.L_x_90:
[----:B------:R-:W-:Y:S01]  /*d5d0*/  BSSY B1, `(.L_x_141) ;  /* 0x0000006000017945 */ /* 0x000fe20003800000 */
[----:B------:R-:W-:-:S07]  /*d5e0*/  MOV R15, 0xffffffff ;  /* 0xffffffff000f7802 */ /* 0x000fce0000000f00 */
[----:B------:R-:W-:Y:S05]  /*d5f0*/  WARPSYNC.COLLECTIVE R15, `(.L_x_142) ;  /* 0x000000000f0c7348 */ /* 0x000fea0003c00000 */
[----:B------:R-:W-:Y:S02]  /*d600*/  ELECT P6, UR62, PT ;  /* 0x00000000003e782f */ /* 0x000fe400038c0000 */
[----:B------:R-:W-:Y:S01]  /*d610*/  MOV R14, UR62 ;  /* 0x0000003e000e7c02 */ /* 0x000fe20008000f00 */
[----:B------:R-:W-:Y:S10]  /*d620*/  ENDCOLLECTIVE ;  /* 0x000000000000791b */ /* 0x000ff40003800000 */
.L_x_142:
[----:B------:R-:W-:Y:S05]  /*d630*/  BSYNC B1 ;  /* 0x0000000000017941 */ /* 0x000fea0003800000 */
.L_x_141:
[----:B------:R-:W-:Y:S05]  /*d640*/  BRA `(.L_x_143) ;  /* 0xffffffe000407947 */ /* 0x000fea000383ffff */
.L_x_93:
[----:B-1----:R1:W2:Y:S02]  /*d650*/  SYNCS.PHASECHK.TRANS64.TRYWAIT P2, [R7+URZ+0x3c460], R6 ;  /* 0x03c46006070075a7 */ /* 0x0022a4000804017f */
[----:B--2---:R-:W-:Y:S05]  /*d660*/  @!P2 NANOSLEEP.SYNCS 0x989680 ;  /* 0x009896800000a95d */ /* 0x004fea0003900000 */
[----:B------:R-:W2:Y:S02]  /*d670*/  @!P2 SYNCS.PHASECHK.TRANS64 P2, [R7+URZ+0x3c460], R6 ;  /* 0x03c460060700a5a7 */ /* 0x000ea4000804007f */
[----:B--2---:R-:W-:Y:S05]  /*d680*/  @!P2 BRA `(.L_x_93) ;  /* 0xfffffffc00f0a947 */ /* 0x004fea000383ffff */
[----:B------:R-:W-:Y:S05]  /*d690*/  BRA `(.L_x_144) ;  /* 0xffffffe000607947 */ /* 0x000fea000383ffff */
.L_x_98:
[----:B-1----:R1:W2:Y:S02]  /*d6a0*/  SYNCS.PHASECHK.TRANS64.TRYWAIT P2, [R7+URZ+0x3c4b0], R4 ;  /* 0x03c4b004070075a7 */ /* 0x0022a4000804017f */
[----:B--2---:R-:W-:Y:S05]  /*d6b0*/  @!P2 NANOSLEEP.SYNCS 0x989680 ;  /* 0x009896800000a95d */ /* 0x004fea0003900000 */
[----:B------:R-:W2:Y:S02]  /*d6c0*/  @!P2 SYNCS.PHASECHK.TRANS64 P2, [R7+URZ+0x3c4b0], R4 ;  /* 0x03c4b0040700a5a7 */ /* 0x000ea4000804007f */
[----:B--2---:R-:W-:Y:S05]  /*d6d0*/  @!P2 BRA `(.L_x_98) ;  /* 0xfffffffc00f0a947 */ /* 0x004fea000383ffff */
[----:B------:R-:W-:Y:S05]  /*d6e0*/  BRA `(.L_x_97) ;  /* 0xffffffe4002c7947 */ /* 0x000fea000383ffff */
.L_x_101:
[----:B-1----:R1:W2:Y:S02]  /*d6f0*/  SYNCS.PHASECHK.TRANS64.TRYWAIT P2, [R4+URZ+0x3c460], R9 ;  /* 0x03c46009040075a7 */ /* 0x0022a4000804017f */
[----:B--2---:R-:W-:Y:S05]  /*d700*/  @!P2 NANOSLEEP.SYNCS 0x989680 ;  /* 0x009896800000a95d */ /* 0x004fea0003900000 */
[----:B------:R-:W2:Y:S02]  /*d710*/  @!P2 SYNCS.PHASECHK.TRANS64 P2, [R4+URZ+0x3c460], R9 ;  /* 0x03c460090400a5a7 */ /* 0x000ea4000804007f */
[----:B--2---:R-:W-:Y:S05]  /*d720*/  @!P2 BRA `(.L_x_101) ;  /* 0xfffffffc00f0a947 */ /* 0x004fea000383ffff */
[----:B------:R-:W-:Y:S05]  /*d730*/  BRA `(.L_x_145) ;  /* 0xffffffe400407947 */ /* 0x000fea000383ffff */
.L_x_106:
[----:B------:R-:W-:Y:S01]  /*d740*/  BSSY B1, `(.L_x_146) ;  /* 0x0000006000017945 */ /* 0x000fe20003800000 */
[----:B------:R-:W-:-:S07]  /*d750*/  MOV R15, 0xffffffff ;  /* 0xffffffff000f7802 */ /* 0x000fce0000000f00 */
[----:B------:R-:W-:Y:S05]  /*d760*/  WARPSYNC.COLLECTIVE R15, `(.L_x_147) ;  /* 0x000000000f0c7348 */ /* 0x000fea0003c00000 */
[----:B------:R-:W-:Y:S02]  /*d770*/  ELECT P6, UR62, PT ;  /* 0x00000000003e782f */ /* 0x000fe400038c0000 */
[----:B------:R-:W-:Y:S01]  /*d780*/  MOV R14, UR62 ;  /* 0x0000003e000e7c02 */ /* 0x000fe20008000f00 */
[----:B------:R-:W-:Y:S10]  /*d790*/  ENDCOLLECTIVE ;  /* 0x000000000000791b */ /* 0x000ff40003800000 */
.L_x_147:
[----:B------:R-:W-:Y:S05]  /*d7a0*/  BSYNC B1 ;  /* 0x0000000000017941 */ /* 0x000fea0003800000 */
.L_x_146:
[----:B------:R-:W-:Y:S05]  /*d7b0*/  BRA `(.L_x_148) ;  /* 0xffffffe800c07947 */ /* 0x000fea000383ffff */
.L_x_109:
[----:B-1----:R1:W2:Y:S02]  /*d7c0*/  SYNCS.PHASECHK.TRANS64.TRYWAIT P4, [R8+URZ+0x3c428], R7 ;  /* 0x03c42807080075a7 */ /* 0x0022a4000808017f */
[----:B--2---:R-:W-:Y:S05]  /*d7d0*/  @!P4 NANOSLEEP.SYNCS 0x989680 ;  /* 0x009896800000c95d */ /* 0x004fea0003900000 */
[----:B------:R-:W2:Y:S02]  /*d7e0*/  @!P4 SYNCS.PHASECHK.TRANS64 P4, [R8+URZ+0x3c428], R7 ;  /* 0x03c428070800c5a7 */ /* 0x000ea4000808007f */
[----:B--2---:R-:W-:Y:S05]  /*d7f0*/  @!P4 BRA `(.L_x_109) ;  /* 0xfffffffc00f0c947 */ /* 0x004fea000383ffff */
[----:B------:R-:W-:Y:S05]  /*d800*/  BRA `(.L_x_149) ;  /* 0xffffffe800d47947 */ /* 0x000fea000383ffff */
.L_x_114:
[----:B-1----:R1:W2:Y:S02]  /*d810*/  SYNCS.PHASECHK.TRANS64.TRYWAIT P4, [R5+URZ+0x3c4b0], R8 ;  /* 0x03c4b008050075a7 */ /* 0x0022a4000808017f */
[----:B--2---:R-:W-:Y:S05]  /*d820*/  @!P4 NANOSLEEP.SYNCS 0x989680 ;  /* 0x009896800000c95d */ /* 0x004fea0003900000 */
[----:B------:R-:W2:Y:S02]  /*d830*/  @!P4 SYNCS.PHASECHK.TRANS64 P4, [R5+URZ+0x3c4b0], R8 ;  /* 0x03c4b0080500c5a7 */ /* 0x000ea4000808007f */
[----:B--2---:R-:W-:Y:S05]  /*d840*/  @!P4 BRA `(.L_x_114) ;  /* 0xfffffffc00f0c947 */ /* 0x004fea000383ffff */
[----:B------:R-:W-:Y:S05]  /*d850*/  BRA `(.L_x_113) ;  /* 0xffffffec009c7947 */ /* 0x000fea000383ffff */
.L_x_117:
[----:B-1----:R1:W2:Y:S02]  /*d860*/  SYNCS.PHASECHK.TRANS64.TRYWAIT P3, [R7+URZ+0x3c428], R8 ;  /* 0x03c42808070075a7 */ /* 0x0022a4000806017f */
[----:B--2---:R-:W-:Y:S05]  /*d870*/  @!P3 NANOSLEEP.SYNCS 0x989680 ;  /* 0x009896800000b95d */ /* 0x004fea0003900000 */
[----:B------:R-:W2:Y:S02]  /*d880*/  @!P3 SYNCS.PHASECHK.TRANS64 P3, [R7+URZ+0x3c428], R8 ;  /* 0x03c428080700b5a7 */ /* 0x000ea4000806007f */
[----:B--2---:R-:W-:Y:S05]  /*d890*/  @!P3 BRA `(.L_x_117) ;  /* 0xfffffffc00f0b947 */ /* 0x004fea000383ffff */
[----:B------:R-:W-:Y:S05]  /*d8a0*/  BRA `(.L_x_150) ;  /* 0xffffffec00b47947 */ /* 0x000fea000383ffff */
.L_x_124:
[----:B-1----:R1:W2:Y:S02]  /*d8b0*/  SYNCS.PHASECHK.TRANS64.TRYWAIT P3, [R7+URZ+0x3c428], R8 ;  /* 0x03c42808070075a7 */ /* 0x0022a4000806017f */
[----:B--2---:R-:W-:Y:S05]  /*d8c0*/  @!P3 NANOSLEEP.SYNCS 0x989680 ;  /* 0x009896800000b95d */ /* 0x004fea0003900000 */
[----:B------:R-:W2:Y:S02]  /*d8d0*/  @!P3 SYNCS.PHASECHK.TRANS64 P3, [R7+URZ+0x3c428], R8 ;  /* 0x03c428080700b5a7 */ /* 0x000ea4000806007f */
[----:B--2---:R-:W-:Y:S05]  /*d8e0*/  @!P3 BRA `(.L_x_124) ;  /* 0xfffffffc00f0b947 */ /* 0x004fea000383ffff */
[----:B------:R-:W-:Y:S05]  /*d8f0*/  BRA `(.L_x_151) ;  /* 0xfffffff0008c7947 */ /* 0x000fea000383ffff */
.L_x_129:
[----:B-1----:R1:W2:Y:S02]  /*d900*/  SYNCS.PHASECHK.TRANS64.TRYWAIT P3, [R7+URZ+0x3c428], R8 ;  /* 0x03c42808070075a7 */ /* 0x0022a4000806017f */
[----:B--2---:R-:W-:Y:S05]  /*d910*/  @!P3 NANOSLEEP.SYNCS 0x989680 ;  /* 0x009896800000b95d */ /* 0x004fea0003900000 */
[----:B------:R-:W2:Y:S02]  /*d920*/  @!P3 SYNCS.PHASECHK.TRANS64 P3, [R7+URZ+0x3c428], R8 ;  /* 0x03c428080700b5a7 */ /* 0x000ea4000806007f */
[----:B--2---:R-:W-:Y:S05]  /*d930*/  @!P3 BRA `(.L_x_129) ;  /* 0xfffffffc00f0b947 */ /* 0x004fea000383ffff */
[----:B------:R-:W-:Y:S05]  /*d940*/  BRA `(.L_x_152) ;  /* 0xfffffff400587947 */ /* 0x000fea000383ffff */
        .weak           $__internal_0_$__cuda_sm20_rcp_rn_f32_slowpath
        .type           $__internal_0_$__cuda_sm20_rcp_rn_f32_slowpath,@function
        .size           $__internal_0_$__cuda_sm20_rcp_rn_f32_slowpath,(.L_x_158 - $__internal_0_$__cuda_sm20_rcp_rn_f32_slowpath)
$__internal_0_$__cuda_sm20_rcp_rn_f32_slowpath:
[----:B------:R-:W-:Y:S01]  /*d950*/  SHF.L.U32 R4, R3, 0x1, RZ ;  /* 0x0000000103047819 */ /* 0x000fe200000006ff */
[----:B------:R-:W-:Y:S03]  /*d960*/  BSSY B2, `(.L_x_153) ;  /* 0x0000030000027945 */ /* 0x000fe60003800000 */
[----:B------:R-:W-:-:S04]  /*d970*/  SHF.R.U32.HI R13, RZ, 0x18, R4 ;  /* 0x00000018ff0d7819 */ /* 0x000fc80000011604 */
[----:B------:R-:W-:-:S13]  /*d980*/  ISETP.NE.U32.AND P0, PT, R13, RZ, PT ;  /* 0x000000ff0d00720c */ /* 0x000fda0003f05070 */
[----:B------:R-:W-:Y:S05]  /*d990*/  @P0 BRA `(.L_x_154) ;  /* 0x0000000000280947 */ /* 0x000fea0003800000 */
[----:B------:R-:W-:-:S04]  /*d9a0*/  SHF.L.U32 R4, R3, 0x1, RZ ;  /* 0x0000000103047819 */ /* 0x000fc800000006ff */
[----:B------:R-:W-:-:S13]  /*d9b0*/  ISETP.NE.AND P0, PT, R4, RZ, PT ;  /* 0x000000ff0400720c */ /* 0x000fda0003f05270 */
[----:B------:R-:W-:Y:S01]  /*d9c0*/  @P0 FFMA R11, R3, 1.84467440737095516160e+19, RZ ;  /* 0x5f800000030b0823 */ /* 0x000fe200000000ff */
[----:B------:R-:W-:Y:S08]  /*d9d0*/  @!P0 MUFU.RCP R5, R3 ;  /* 0x0000000300058308 */ /* 0x000ff00000001000 */
[----:B------:R-:W1:Y:S02]  /*d9e0*/  @P0 MUFU.RCP R4, R11 ;  /* 0x0000000b00040308 */ /* 0x000e640000001000 */
[----:B-1----:R-:W-:-:S04]  /*d9f0*/  @P0 FFMA R12, R11, R4, -1 ;  /* 0xbf8000000b0c0423 */ /* 0x002fc80000000004 */
[----:B------:R-:W-:-:S04]  /*da00*/  @P0 FADD.FTZ R13, -R12, -RZ ;  /* 0x800000ff0c0d0221 */ /* 0x000fc80000010100 */
[----:B------:R-:W-:-:S04]  /*da10*/  @P0 FFMA R4, R4, R13, R4 ;  /* 0x0000000d04040223 */ /* 0x000fc80000000004 */
[----:B------:R-:W-:Y:S01]  /*da20*/  @P0 FFMA R5, R4, 1.84467440737095516160e+19, RZ ;  /* 0x5f80000004050823 */ /* 0x000fe200000000ff */
[----:B------:R-:W-:Y:S06]  /*da30*/  BRA `(.L_x_155) ;  /* 0x0000000000887947 */ /* 0x000fec0003800000 */
.L_x_154:
[----:B------:R-:W-:-:S05]  /*da40*/  VIADD R153, R13, 0xffffff03 ;  /* 0xffffff030d997836 */ /* 0x000fca0000000000 */
[----:B------:R-:W-:-:S13]  /*da50*/  ISETP.GT.U32.AND P0, PT, R153, 0x1, PT ;  /* 0x000000019900780c */ /* 0x000fda0003f04070 */
[----:B------:R-:W-:Y:S05]  /*da60*/  @P0 BRA `(.L_x_156) ;  /* 0x0000000000780947 */ /* 0x000fea0003800000 */
[----:B------:R-:W-:Y:S02]  /*da70*/  LOP3.LUT R4, R3, 0x7fffff, RZ, 0xc0, !PT ;  /* 0x007fffff03047812 */ /* 0x000fe400078ec0ff */
[----:B------:R-:W-:Y:S02]  /*da80*/  MOV R14, 0x3 ;  /* 0x00000003000e7802 */ /* 0x000fe40000000f00 */
[----:B------:R-:W-:Y:S02]  /*da90*/  LOP3.LUT R4, R4, 0x3f800000, RZ, 0xfc, !PT ;  /* 0x3f80000004047812 */ /* 0x000fe400078efcff */
[----:B------:R-:W-:Y:S02]  /*daa0*/  SHF.L.U32 R14, R14, R153, RZ ;  /* 0x000000990e0e7219 */ /* 0x000fe400000006ff */
[----:B------:R-:W1:Y:S02]  /*dab0*/  MUFU.RCP R5, R4 ;  /* 0x0000000400057308 */ /* 0x000e640000001000 */
[----:B-1----:R-:W-:-:S04]  /*dac0*/  FFMA R11, R4, R5, -1 ;  /* 0xbf800000040b7423 */ /* 0x002fc80000000005 */
[----:B------:R-:W-:-:S04]  /*dad0*/  FADD.FTZ R12, -R11, -RZ ;  /* 0x800000ff0b0c7221 */ /* 0x000fc80000010100 */
[CCC-:B------:R-:W-:Y:S01]  /*dae0*/  FFMA.RM R11, R5.reuse, R12.reuse, R5.reuse ;  /* 0x0000000c050b7223 */ /* 0x1c0fe20000004005 */
[----:B------:R-:W-:-:S04]  /*daf0*/  FFMA.RP R12, R5, R12, R5 ;  /* 0x0000000c050c7223 */ /* 0x000fc80000008005 */
[C---:B------:R-:W-:Y:S02]  /*db00*/  LOP3.LUT R5, R11.reuse, 0x7fffff, RZ, 0xc0, !PT ;  /* 0x007fffff0b057812 */ /* 0x040fe400078ec0ff */
[----:B------:R-:W-:Y:S02]  /*db10*/  FSETP.NEU.FTZ.AND P0, PT, R11, R12, PT ;  /* 0x0000000c0b00720b */ /* 0x000fe40003f1d000 */
[----:B------:R-:W-:Y:S02]  /*db20*/  LOP3.LUT R5, R5, 0x800000, RZ, 0xfc, !PT ;  /* 0x0080000005057812 */ /* 0x000fe400078efcff */
[----:B------:R-:W-:Y:S02]  /*db30*/  SEL R11, RZ, 0xffffffff, !P0 ;  /* 0xffffffffff0b7807 */ /* 0x000fe40004000000 */
[----:B------:R-:W-:Y:S02]  /*db40*/  LOP3.LUT R14, R14, R5, RZ, 0xc0, !PT ;  /* 0x000000050e0e7212 */ /* 0x000fe400078ec0ff */
[----:B------:R-:W-:-:S02]  /*db50*/  IADD3 R4, -R11, RZ, RZ ;  /* 0x000000ff0b047210 */ /* 0x000fc40007ffe1ff */
[-C--:B------:R-:W-:Y:S02]  /*db60*/  SHF.R.U32.HI R14, RZ, R153.reuse, R14 ;  /* 0x00000099ff0e7219 */ /* 0x080fe4000001160e */
[----:B------:R-:W-:Y:S02]  /*db70*/  LOP3.LUT P1, RZ, R4, R153, R5, 0xf8, !PT ;  /* 0x0000009904ff7212 */ /* 0x000fe4000782f805 */
[C---:B------:R-:W-:Y:S02]  /*db80*/  LOP3.LUT P0, RZ, R14.reuse, 0x1, RZ, 0xc0, !PT ;  /* 0x000000010eff7812 */ /* 0x040fe4000780c0ff */
[----:B------:R-:W-:-:S04]  /*db90*/  LOP3.LUT P2, RZ, R14, 0x2, RZ, 0xc0, !PT ;  /* 0x000000020eff7812 */ /* 0x000fc8000784c0ff */
[----:B------:R-:W-:Y:S02]  /*dba0*/  PLOP3.LUT P0, PT, P0, P1, P2, 0xe0, 0x0 ;  /* 0x000000000000781c */ /* 0x000fe40000703c20 */
[----:B------:R-:W-:Y:S02]  /*dbb0*/  LOP3.LUT P1, RZ, R3, 0x7fffff, RZ, 0xc0, !PT ;  /* 0x007fffff03ff7812 */ /* 0x000fe4000782c0ff */
[----:B------:R-:W-:-:S04]  /*dbc0*/  SEL R4, RZ, 0x1, !P0 ;  /* 0x00000001ff047807 */ /* 0x000fc80004000000 */
[----:B------:R-:W-:-:S04]  /*dbd0*/  IADD3 R4, -R4, RZ, RZ ;  /* 0x000000ff04047210 */ /* 0x000fc80007ffe1ff */
[----:B------:R-:W-:Y:S02]  /*dbe0*/  ISETP.GE.AND P0, PT, R4, RZ, PT ;  /* 0x000000ff0400720c */ /* 0x000fe40003f06270 */
[----:B------:R-:W-:-:S04]  /*dbf0*/  IADD3 R4, R13, -0xfc, RZ ;  /* 0xffffff040d047810 */ /* 0x000fc80007ffe0ff */
[----:B------:R-:W-:-:S07]  /*dc00*/  SHF.R.U32.HI R4, RZ, R4, R5 ;  /* 0x00000004ff047219 */ /* 0x000fce0000011605 */
[----:B------:R-:W-:-:S04]  /*dc10*/  @!P0 IADD3 R4, R4, 0x1, RZ ;  /* 0x0000000104048810 */ /* 0x000fc80007ffe0ff */
[----:B------:R-:W-:-:S04]  /*dc20*/  @!P1 SHF.L.U32 R4, R4, 0x1, RZ ;  /* 0x0000000104049819 */ /* 0x000fc800000006ff */
[----:B------:R-:W-:Y:S01]  /*dc30*/  LOP3.LUT R5, R4, 0x80000000, R3, 0xf8, !PT ;  /* 0x8000000004057812 */ /* 0x000fe200078ef803 */
[----:B------:R-:W-:Y:S06]  /*dc40*/  BRA `(.L_x_155) ;  /* 0x0000000000047947 */ /* 0x000fec0003800000 */
.L_x_156:
[----:B------:R1:W2:Y:S02]  /*dc50*/  MUFU.RCP R5, R3 ;  /* 0x0000000300057308 */ /* 0x0002a40000001000 */
.L_x_155:
[----:B------:R-:W-:Y:S05]  /*dc60*/  BSYNC B2 ;  /* 0x0000000000027941 */ /* 0x000fea0003800000 */
.L_x_153:
[----:B--2---:R-:W-:Y:S02]  /*dc70*/  MOV R11, R5 ;  /* 0x00000005000b7202 */ /* 0x004fe40000000f00 */
[----:B------:R-:W-:Y:S02]  /*dc80*/  MOV R4, R10 ;  /* 0x0000000a00047202 */ /* 0x000fe40000000f00 */
[----:B------:R-:W-:-:S04]  /*dc90*/  MOV R5, 0x0 ;  /* 0x0000000000057802 */ /* 0x000fc80000000f00 */
[----:B-1----:R-:W-:Y:S05]  /*dca0*/  RET.REL.NODEC R4 `(_ZN7cutlass13device_kernelINS_4fmha6kernel28FmhaKernelTmaWarpSpecializedINS1_10collective30FmhaMainloopTmaWarpSpecializedINS_10bfloat16_tEffN4cute5tupleIJNS7_1CILi128EEENS9_ILi64EEENS9_ILi256EEEEEENS8_IJiNS9_ILi1EEENS8_IJiiEEEEEESG_SG_NS4_12CausalFusionEJNS2_6OptionILNS2_3TagE0ENS9_ILb1EEEEENSI_ILSJ_2ESK_EEEEENS4_15FmhaFwdEpilogueIS6_fNS8_IJSB_SC_SB_EEEEENS2_23PersistentTileSchedulerEJSL_SM_EEEEEvNT_6ParamsE) ;  /* 0xffffff2004d47950 */ /* 0x002fea0003c3ffff */
.L_x_157:
[----:B------:R-:W-:-:S00]  /*dcb0*/  BRA `(.L_x_157) ;  /* 0xfffffffc00fc7947 */ /* 0x000fc0000383ffff */
[----:B------:R-:W-:-:S00]  /*dcc0*/  NOP ;  /* 0x0000000000007918 */ /* 0x000fc00000000000 */
        /* <DEDUP_REMOVED lines=11> */
.L_x_158:


//--------------------- .nv.global.init           --------------------------
	.section	.nv.global.init,"aw",@progbits
.nv.global.init:
	.type		$str$24,@object
	.size		$str$24,($str$25 - $str$24)
$str$24:
        /*0000*/ 	.byte	0x28, 0x61, 0x64, 0x64, 0x72, 0x65, 0x73, 0x73, 0x20, 0x26, 0x20, 0x6d, 0x61, 0x73, 0x6b, 0x29
        /*0010*/ 	.byte	0x20, 0x3d, 0x3d, 0x20, 0x30, 0x00
	.type		$str$25,@object
	.size		$str$25,(__unnamed_1 - $str$25)
$str$25:
        /*0016*/ 	.byte	0x2f, 0x74, 0x6d, 0x70, 0x2f, 0x63, 0x75, 0x74, 0x6c, 0x61, 0x73, 0x73, 0x5f, 0x73, 0x77, 0x65
        /*0026*/ 	.byte	0x65, 0x70, 0x5f, 0x73, 0x72, 0x63, 0x2f, 0x69, 0x6e, 0x63, 0x6c, 0x75, 0x64, 0x65, 0x2f, 0x63
        /*0036*/ 	.byte	0x75, 0x74, 0x65, 0x2f, 0x70, 0x6f, 0x69, 0x6e, 0x74, 0x65, 0x72, 0x5f, 0x66, 0x6c, 0x61, 0x67
        /*0046*/ 	.byte	0x67, 0x65, 0x64, 0x2e, 0x68, 0x70, 0x70, 0x00
	.type		__unnamed_1,@object
	.size		__unnamed_1,(__unnamed_2 - __unnamed_1)
__unnamed_1:
        /*004e*/ 	.byte	0x61, 0x75, 0x74, 0x6f, 0x20, 0x63, 0x75, 0x74, 0x65, 0x3a, 0x3a, 0x61, 0x73, 0x5f, 0x70, 0x6f
        /* <DEDUP_REMOVED lines=27> */
        /*020e*/ 	.byte	0x32, 0x30, 0x34, 0x38, 0x3e, 0x3e, 0x3e, 0x3e, 0x3e, 0x5d, 0x00
	.type		__unnamed_2,@object
	.size		__unnamed_2,(.L_1 - __unnamed_2)
__unnamed_2:
        /* <DEDUP_REMOVED lines=29> */
.L_1:


//--------------------- .nv.shared._ZN7cutlass13device_kernelINS_4fmha6kernel28FmhaKernelTmaWarpSpecializedINS1_10collective30FmhaMainloopTmaWarpSpecializedINS_10bfloat16_tEffN4cute5tupleIJNS7_1CILi128EEENS9_ILi64EEENS9_ILi256EEEEEENS8_IJiNS9_ILi1EEENS8_IJiiEEEEEESG_SG_NS4_12CausalFusionEJNS2_6OptionILNS2_3TagE0ENS9_ILb1EEEEENSI_ILSJ_2ESK_EEEEENS4_15FmhaFwdEpilogueIS6_fNS8_IJSB_SC_SB_EEEEENS2_23PersistentTileSchedulerEJSL_SM_EEEEEvNT_6ParamsE --------------------------
	.section	.nv.shared._ZN7cutlass13device_kernelINS_4fmha6kernel28FmhaKernelTmaWarpSpecializedINS1_10collective30FmhaMainloopTmaWarpSpecializedINS_10bfloat16_tEffN4cute5tupleIJNS7_1CILi128EEENS9_ILi64EEENS9_ILi256EEEEEENS8_IJiNS9_ILi1EEENS8_IJiiEEEEEESG_SG_NS4_12CausalFusionEJNS2_6OptionILNS2_3TagE0ENS9_ILb1EEEEENSI_ILSJ_2ESK_EEEEENS4_15FmhaFwdEpilogueIS6_fNS8_IJSB_SC_SB_EEEEENS2_23PersistentTileSchedulerEJSL_SM_EEEEEvNT_6ParamsE,"aw",@nobits
	.sectionflags	@""
	.align	16
	.zero		1024


//--------------------- .nv.shared.reserved.0     --------------------------
	.section	.nv.shared.reserved.0,"aw",@nobits
	.weak		__nv_reservedSMEM_offset_0_alias
	.size		__nv_reservedSMEM_offset_0_alias, 0, 0
	.other		__nv_reservedSMEM_offset_0_alias,@"STO_CUDA_RESERVED_SHARED STV_DEFAULT"
__nv_reservedSMEM_offset_0_alias:
	.zero		0


//--------------------- .nv.global                --------------------------
	.section	.nv.global,"aw",@nobits
.nv.global:
	.type		_ZN39_INTERNAL_62e69b25_4_k_cu_b88dde83_33454cute1_E,@object
	.size		_ZN39_INTERNAL_62e69b25_4_k_cu_b88dde83_33454cute1_E,(_ZN39_INTERNAL_62e69b25_4_k_cu_b88dde83_33454cuda3std3__45__cpo6cbeginE - _ZN39_INTERNAL_62e69b25_4_k_cu_b88dde83_33454cute1_E)
_ZN39_INTERNAL_62e69b25_4_k_cu_b88dde83_33454cute1_E:
	.zero		1
	.type		_ZN39_INTERNAL_62e69b25_4_k_cu_b88dde83_33454cuda3std3__45__cpo6cbeginE,@object
	.size		_ZN39_INTERNAL_62e69b25_4_k_cu_b88dde83_33454cuda3std3__45__cpo6cbeginE,(_ZN39_INTERNAL_62e69b25_4_k_cu_b88dde83_33454cuda3std3__48in_placeE - _ZN39_INTERNAL_62e69b25_4_k_cu_b88dde83_33454cuda3std3__45__cpo6cbeginE)
_ZN39_INTERNAL_62e69b25_4_k_cu_b88dde83_33454cuda3std3__45__cpo6cbeginE:
	.zero		1
	.type		_ZN39_INTERNAL_62e69b25_4_k_cu_b88dde83_33454cuda3std3__48in_placeE,@object
	.size		_ZN39_INTERNAL_62e69b25_4_k_cu_b88dde83_33454cuda3std3__48in_placeE,(_ZN39_INTERNAL_62e69b25_4_k_cu_b88dde83_33454cuda3std6ranges3__45__cpo9iter_moveE - _ZN39_INTERNAL_62e69b25_4_k_cu_b88dde83_33454cuda3std3__48in_placeE)
_ZN39_INTERNAL_62e69b25_4_k_cu_b88dde83_33454cuda3std3__48in_placeE:
	.zero		1
	.type		_ZN39_INTERNAL_62e69b25_4_k_cu_b88dde83_33454cuda3std6ranges3__45__cpo9iter_moveE,@object
	.size		_ZN39_INTERNAL_62e69b25_4_k_cu_b88dde83_33454cuda3std6ranges3__45__cpo9iter_moveE,(_ZN39_INTERNAL_62e69b25_4_k_cu_b88dde83_33454cuda3std3__45__cpo5beginE - _ZN39_INTERNAL_62e69b25_4_k_cu_b88dde83_33454cuda3std6ranges3__45__cpo9iter_moveE)
_ZN39_INTERNAL_62e69b25_4_k_cu_b88dde83_33454cuda3std6ranges3__45__cpo9iter_moveE:
	.zero		1
	.type		_ZN39_INTERNAL_62e69b25_4_k_cu_b88dde83_33454cuda3std3__45__cpo5beginE,@object
	.size		_ZN39_INTERNAL_62e69b25_4_k_cu_b88dde83_33454cuda3std3__45__cpo5beginE,(_ZN39_INTERNAL_62e69b25_4_k_cu_b88dde83_33454cuda3std3__441_GLOBAL__N__62e69b25_4_k_cu_b88dde83_33456ignoreE - _ZN39_INTERNAL_62e69b25_4_k_cu_b88dde83_33454cuda3std3__45__cpo5beginE)
_ZN39_INTERNAL_62e69b25_4_k_cu_b88dde83_33454cuda3std3__45__cpo5beginE:
	.zero		1
	.type		_ZN39_INTERNAL_62e69b25_4_k_cu_b88dde83_33454cuda3std3__441_GLOBAL__N__62e69b25_4_k_cu_b88dde83_33456ignoreE,@object
	.size		_ZN39_INTERNAL_62e69b25_4_k_cu_b88dde83_33454cuda3std3__441_GLOBAL__N__62e69b25_4_k_cu_b88dde83_33456ignoreE,(_ZN39_INTERNAL_62e69b25_4_k_cu_b88dde83_33454cute7productE - _ZN39_INTERNAL_62e69b25_4_k_cu_b88dde83_33454cuda3std3__441_GLOBAL__N__62e69b25_4_k_cu_b88dde83_33456ignoreE)
_ZN39_INTERNAL_62e69b25_4_k_cu_b88dde83_33454cuda3std3__441_GLOBAL__N__62e69b25_4_k_cu_b88dde83_33456ignoreE:
	.zero		1
	.type		_ZN39_INTERNAL_62e69b25_4_k_cu_b88dde83_33454cute7productE,@object
	.size		_ZN39_INTERNAL_62e69b25_4_k_cu_b88dde83_33454cute7productE,(_ZN39_INTERNAL_62e69b25_4_k_cu_b88dde83_33454cuda3std3__45__cpo3endE - _ZN39_INTERNAL_62e69b25_4_k_cu_b88dde83_33454cute7productE)
_ZN39_INTERNAL_62e69b25_4_k_cu_b88dde83_33454cute7productE:
	.zero		1
	.type		_ZN39_INTERNAL_62e69b25_4_k_cu_b88dde83_33454cuda3std3__45__cpo3endE,@object
	.size		_ZN39_INTERNAL_62e69b25_4_k_cu_b88dde83_33454cuda3std3__45__cpo3endE,(_ZN39_INTERNAL_62e69b25_4_k_cu_b88dde83_33454cuda3std3__419piecewise_constructE - _ZN39_INTERNAL_62e69b25_4_k_cu_b88dde83_33454cuda3std3__45__cpo3endE)
_ZN39_INTERNAL_62e69b25_4_k_cu_b88dde83_33454cuda3std3__45__cpo3endE:
	.zero		1
	.type		_ZN39_INTERNAL_62e69b25_4_k_cu_b88dde83_33454cuda3std3__419piecewise_constructE,@object
	.size		_ZN39_INTERNAL_62e69b25_4_k_cu_b88dde83_33454cuda3std3__419piecewise_constructE,(_ZN39_INTERNAL_62e69b25_4_k_cu_b88dde83_33454cuda3std3__45__cpo4cendE - _ZN39_INTERNAL_62e69b25_4_k_cu_b88dde83_33454cuda3std3__419piecewise_constructE)
_ZN39_INTERNAL_62e69b25_4_k_cu_b88dde83_33454cuda3std3__419piecewise_constructE:
	.zero		1
	.type		_ZN39_INTERNAL_62e69b25_4_k_cu_b88dde83_33454cuda3std3__45__cpo4cendE,@object
	.size		_ZN39_INTERNAL_62e69b25_4_k_cu_b88dde83_33454cuda3std3__45__cpo4cendE,(_ZN39_INTERNAL_62e69b25_4_k_cu_b88dde83_33454cuda3std6ranges3__45__cpo4swapE - _ZN39_INTERNAL_62e69b25_4_k_cu_b88dde83_33454cuda3std3__45__cpo4cendE)
_ZN39_INTERNAL_62e69b25_4_k_cu_b88dde83_33454cuda3std3__45__cpo4cendE:
	.zero		1
	.type		_ZN39_INTERNAL_62e69b25_4_k_cu_b88dde83_33454cuda3std6ranges3__45__cpo4swapE,@object
	.size		_ZN39_INTERNAL_62e69b25_4_k_cu_b88dde83_33454cuda3std6ranges3__45__cpo4swapE,(.L_9 - _ZN39_INTERNAL_62e69b25_4_k_cu_b88dde83_33454cuda3std6ranges3__45__cpo4swapE)
_ZN39_INTERNAL_62e69b25_4_k_cu_b88dde83_33454cuda3std6ranges3__45__cpo4swapE:
	.zero		1
.L_9:


//--------------------- .nv.constant0._ZN7cutlass13device_kernelINS_4fmha6kernel28FmhaKernelTmaWarpSpecializedINS1_10collective30FmhaMainloopTmaWarpSpecializedINS_10bfloat16_tEffN4cute5tupleIJNS7_1CILi128EEENS9_ILi64EEENS9_ILi256EEEEEENS8_IJiNS9_ILi1EEENS8_IJiiEEEEEESG_SG_NS4_12CausalFusionEJNS2_6OptionILNS2_3TagE0ENS9_ILb1EEEEENSI_ILSJ_2ESK_EEEEENS4_15FmhaFwdEpilogueIS6_fNS8_IJSB_SC_SB_EEEEENS2_23PersistentTileSchedulerEJSL_SM_EEEEEvNT_6ParamsE --------------------------
	.section	.nv.constant0._ZN7cutlass13device_kernelINS_4fmha6kernel28FmhaKernelTmaWarpSpecializedINS1_10collective30FmhaMainloopTmaWarpSpecializedINS_10bfloat16_tEffN4cute5tupleIJNS7_1CILi128EEENS9_ILi64EEENS9_ILi256EEEEEENS8_IJiNS9_ILi1EEENS8_IJiiEEEEEESG_SG_NS4_12CausalFusionEJNS2_6OptionILNS2_3TagE0ENS9_ILb1EEEEENSI_ILSJ_2ESK_EEEEENS4_15FmhaFwdEpilogueIS6_fNS8_IJSB_SC_SB_EEEEENS2_23PersistentTileSchedulerEJSL_SM_EEEEEvNT_6ParamsE,"a",@progbits
	.sectionflags	@""
	.align	4
.nv.constant0._ZN7cutlass13device_kernelINS_4fmha6kernel28FmhaKernelTmaWarpSpecializedINS1_10collective30FmhaMainloopTmaWarpSpecializedINS_10bfloat16_tEffN4cute5tupleIJNS7_1CILi128EEENS9_ILi64EEENS9_ILi256EEEEEENS8_IJiNS9_ILi1EEENS8_IJiiEEEEEESG_SG_NS4_12CausalFusionEJNS2_6OptionILNS2_3TagE0ENS9_ILb1EEEEENSI_ILSJ_2ESK_EEEEENS4_15FmhaFwdEpilogueIS6_fNS8_IJSB_SC_SB_EEEEENS2_23PersistentTileSchedulerEJSL_SM_EEEEEvNT_6ParamsE:
	.zero		2688


//--------------------- SYMBOLS --------------------------

	.type		.nv.reservedSmem.offset0,@object
	.size		.nv.reservedSmem.offset0,0x4
	.type		__assertfail,@function
